//
// Generated by NVIDIA NVVM Compiler
//
// Compiler Build ID: CL-36424714
// Cuda compilation tools, release 13.0, V13.0.88
// Based on NVVM 20.0.0
//

.version 9.0
.target sm_100
.address_size 64

	// .globl	_Z18convolution_kernelILi5ELi5ELi3EEvPKfS1_Pfiiiii

.visible .entry _Z18convolution_kernelILi5ELi5ELi3EEvPKfS1_Pfiiiii(
	.param .u64 .ptr .align 1 _Z18convolution_kernelILi5ELi5ELi3EEvPKfS1_Pfiiiii_param_0,
	.param .u64 .ptr .align 1 _Z18convolution_kernelILi5ELi5ELi3EEvPKfS1_Pfiiiii_param_1,
	.param .u64 .ptr .align 1 _Z18convolution_kernelILi5ELi5ELi3EEvPKfS1_Pfiiiii_param_2,
	.param .u32 _Z18convolution_kernelILi5ELi5ELi3EEvPKfS1_Pfiiiii_param_3,
	.param .u32 _Z18convolution_kernelILi5ELi5ELi3EEvPKfS1_Pfiiiii_param_4,
	.param .u32 _Z18convolution_kernelILi5ELi5ELi3EEvPKfS1_Pfiiiii_param_5,
	.param .u32 _Z18convolution_kernelILi5ELi5ELi3EEvPKfS1_Pfiiiii_param_6,
	.param .u32 _Z18convolution_kernelILi5ELi5ELi3EEvPKfS1_Pfiiiii_param_7
)
{
	.reg .pred 	%p<103>;
	.reg .b32 	%r<289>;
	.reg .b32 	%f<96>;
	.reg .b64 	%rd<101>;

	ld.param.u64 	%rd5, [_Z18convolution_kernelILi5ELi5ELi3EEvPKfS1_Pfiiiii_param_0];
	ld.param.u64 	%rd6, [_Z18convolution_kernelILi5ELi5ELi3EEvPKfS1_Pfiiiii_param_1];
	ld.param.u64 	%rd4, [_Z18convolution_kernelILi5ELi5ELi3EEvPKfS1_Pfiiiii_param_2];
	ld.param.u32 	%r109, [_Z18convolution_kernelILi5ELi5ELi3EEvPKfS1_Pfiiiii_param_4];
	ld.param.u32 	%r113, [_Z18convolution_kernelILi5ELi5ELi3EEvPKfS1_Pfiiiii_param_5];
	ld.param.u32 	%r111, [_Z18convolution_kernelILi5ELi5ELi3EEvPKfS1_Pfiiiii_param_6];
	cvta.to.global.u64 	%rd1, %rd6;
	cvta.to.global.u64 	%rd2, %rd5;
	cvta.to.global.u64 	%rd3, %rd4;
	mul.lo.s32 	%r1, %r113, %r109;
	mov.u32 	%r114, %ctaid.x;
	mov.u32 	%r115, %tid.x;
	mad.lo.s32 	%r2, %r114, 5, %r115;
	mov.u32 	%r116, %ctaid.y;
	mov.u32 	%r117, %tid.y;
	mad.lo.s32 	%r118, %r116, 5, %r117;
	mov.u32 	%r4, %ctaid.z;
	setp.ge.s32 	%p2, %r2, %r109;
	setp.ge.s32 	%p3, %r118, %r113;
	or.pred  	%p4, %p2, %p3;
	@%p4 bra 	$L__BB0_62;
	ld.param.u32 	%r248, [_Z18convolution_kernelILi5ELi5ELi3EEvPKfS1_Pfiiiii_param_7];
	setp.lt.s32 	%p5, %r248, 1;
	shr.u32 	%r5, %r111, 1;
	sub.s32 	%r6, %r118, %r5;
	sub.s32 	%r7, %r2, %r5;
	mad.lo.s32 	%r8, %r109, %r118, %r2;
	@%p5 bra 	$L__BB0_62;
	setp.lt.s32 	%p6, %r111, 1;
	@%p6 bra 	$L__BB0_49;
	ld.param.u32 	%r238, [_Z18convolution_kernelILi5ELi5ELi3EEvPKfS1_Pfiiiii_param_3];
	and.b32  	%r9, %r111, 7;
	and.b32  	%r10, %r111, 2147483640;
	add.s32 	%r11, %r7, 3;
	add.s32 	%r12, %r7, 1;
	shl.b32 	%r13, %r238, 3;
	add.s32 	%r14, %r7, 2;
	add.s32 	%r15, %r7, 4;
	add.s32 	%r16, %r7, 5;
	add.s32 	%r17, %r7, 6;
	add.s32 	%r18, %r7, 7;
	mov.b32 	%r260, 0;
$L__BB0_4:
	mov.b32 	%r261, 0;
$L__BB0_5:
	mov.f32 	%f75, 0f00000000;
	mov.b32 	%r262, 0;
$L__BB0_6:
	setp.lt.u32 	%p15, %r111, 8;
	add.s32 	%r161, %r6, %r262;
	setp.gt.s32 	%p16, %r161, -1;
	setp.lt.s32 	%p17, %r161, %r113;
	and.pred  	%p1, %p16, %p17;
	mad.lo.s32 	%r162, %r260, %r111, %r262;
	mul.lo.s32 	%r22, %r162, %r111;
	mov.b32 	%r282, 0;
	@%p15 bra 	$L__BB0_25;
	ld.param.u32 	%r250, [_Z18convolution_kernelILi5ELi5ELi3EEvPKfS1_Pfiiiii_param_7];
	ld.param.u32 	%r239, [_Z18convolution_kernelILi5ELi5ELi3EEvPKfS1_Pfiiiii_param_3];
	and.b32  	%r163, %r111, 2147483640;
	neg.s32 	%r280, %r163;
	add.s32 	%r164, %r22, 7;
	mad.lo.s32 	%r279, %r250, %r164, %r261;
	add.s32 	%r165, %r22, 6;
	mad.lo.s32 	%r278, %r250, %r165, %r261;
	add.s32 	%r166, %r22, 5;
	mad.lo.s32 	%r277, %r250, %r166, %r261;
	add.s32 	%r167, %r22, 4;
	mad.lo.s32 	%r276, %r250, %r167, %r261;
	add.s32 	%r168, %r22, 3;
	mad.lo.s32 	%r275, %r250, %r168, %r261;
	add.s32 	%r169, %r22, 2;
	mad.lo.s32 	%r274, %r250, %r169, %r261;
	mad.lo.s32 	%r170, %r250, %r22, %r250;
	add.s32 	%r273, %r261, %r170;
	mul.lo.s32 	%r171, %r250, %r111;
	mad.lo.s32 	%r172, %r260, %r111, %r262;
	mad.lo.s32 	%r272, %r171, %r172, %r261;
	mad.lo.s32 	%r173, %r113, %r260, %r6;
	add.s32 	%r174, %r173, %r262;
	mul.lo.s32 	%r175, %r109, %r174;
	add.s32 	%r176, %r12, %r175;
	mov.u32 	%r177, %ctaid.z;
	mad.lo.s32 	%r270, %r239, %r176, %r177;
	add.s32 	%r178, %r14, %r175;
	mad.lo.s32 	%r269, %r239, %r178, %r177;
	add.s32 	%r179, %r11, %r175;
	mad.lo.s32 	%r268, %r239, %r179, %r177;
	add.s32 	%r180, %r15, %r175;
	mad.lo.s32 	%r267, %r239, %r180, %r177;
	add.s32 	%r181, %r16, %r175;
	mad.lo.s32 	%r266, %r239, %r181, %r177;
	add.s32 	%r182, %r17, %r175;
	mad.lo.s32 	%r265, %r239, %r182, %r177;
	add.s32 	%r183, %r18, %r175;
	mad.lo.s32 	%r264, %r239, %r183, %r177;
	add.s32 	%r184, %r7, %r175;
	mad.lo.s32 	%r263, %r239, %r184, %r177;
	mov.u32 	%r271, %r11;
$L__BB0_8:
	.pragma "nounroll";
	add.s32 	%r185, %r271, -3;
	setp.gt.s32 	%p18, %r185, -1;
	setp.lt.s32 	%p19, %r185, %r109;
	and.pred  	%p20, %p18, %p19;
	and.pred  	%p21, %p1, %p20;
	not.pred 	%p22, %p21;
	@%p22 bra 	$L__BB0_10;
	mul.wide.s32 	%rd37, %r263, 4;
	add.s64 	%rd38, %rd2, %rd37;
	ld.global.f32 	%f41, [%rd38];
	mul.wide.s32 	%rd39, %r272, 4;
	add.s64 	%rd40, %rd1, %rd39;
	ld.global.f32 	%f42, [%rd40];
	fma.rn.f32 	%f75, %f41, %f42, %f75;
$L__BB0_10:
	add.s32 	%r186, %r271, -2;
	setp.gt.s32 	%p23, %r186, -1;
	setp.lt.s32 	%p24, %r186, %r109;
	and.pred  	%p25, %p23, %p24;
	and.pred  	%p26, %p1, %p25;
	not.pred 	%p27, %p26;
	@%p27 bra 	$L__BB0_12;
	mul.wide.s32 	%rd41, %r270, 4;
	add.s64 	%rd42, %rd2, %rd41;
	ld.global.f32 	%f43, [%rd42];
	mul.wide.s32 	%rd43, %r273, 4;
	add.s64 	%rd44, %rd1, %rd43;
	ld.global.f32 	%f44, [%rd44];
	fma.rn.f32 	%f75, %f43, %f44, %f75;
$L__BB0_12:
	add.s32 	%r187, %r271, -1;
	setp.gt.s32 	%p28, %r187, -1;
	setp.lt.s32 	%p29, %r187, %r109;
	and.pred  	%p30, %p28, %p29;
	and.pred  	%p31, %p1, %p30;
	not.pred 	%p32, %p31;
	@%p32 bra 	$L__BB0_14;
	mul.wide.s32 	%rd45, %r269, 4;
	add.s64 	%rd46, %rd2, %rd45;
	ld.global.f32 	%f45, [%rd46];
	mul.wide.s32 	%rd47, %r274, 4;
	add.s64 	%rd48, %rd1, %rd47;
	ld.global.f32 	%f46, [%rd48];
	fma.rn.f32 	%f75, %f45, %f46, %f75;
$L__BB0_14:
	setp.gt.s32 	%p33, %r271, -1;
	setp.lt.s32 	%p34, %r271, %r109;
	and.pred  	%p35, %p33, %p34;
	and.pred  	%p36, %p1, %p35;
	not.pred 	%p37, %p36;
	@%p37 bra 	$L__BB0_16;
	mul.wide.s32 	%rd49, %r268, 4;
	add.s64 	%rd50, %rd2, %rd49;
	ld.global.f32 	%f47, [%rd50];
	mul.wide.s32 	%rd51, %r275, 4;
	add.s64 	%rd52, %rd1, %rd51;
	ld.global.f32 	%f48, [%rd52];
	fma.rn.f32 	%f75, %f47, %f48, %f75;
$L__BB0_16:
	add.s32 	%r188, %r271, 1;
	setp.gt.s32 	%p38, %r188, -1;
	setp.lt.s32 	%p39, %r188, %r109;
	and.pred  	%p40, %p38, %p39;
	and.pred  	%p41, %p1, %p40;
	not.pred 	%p42, %p41;
	@%p42 bra 	$L__BB0_18;
	mul.wide.s32 	%rd53, %r267, 4;
	add.s64 	%rd54, %rd2, %rd53;
	ld.global.f32 	%f49, [%rd54];
	mul.wide.s32 	%rd55, %r276, 4;
	add.s64 	%rd56, %rd1, %rd55;
	ld.global.f32 	%f50, [%rd56];
	fma.rn.f32 	%f75, %f49, %f50, %f75;
$L__BB0_18:
	add.s32 	%r189, %r271, 2;
	setp.gt.s32 	%p43, %r189, -1;
	setp.lt.s32 	%p44, %r189, %r109;
	and.pred  	%p45, %p43, %p44;
	and.pred  	%p46, %p1, %p45;
	not.pred 	%p47, %p46;
	@%p47 bra 	$L__BB0_20;
	mul.wide.s32 	%rd57, %r266, 4;
	add.s64 	%rd58, %rd2, %rd57;
	ld.global.f32 	%f51, [%rd58];
	mul.wide.s32 	%rd59, %r277, 4;
	add.s64 	%rd60, %rd1, %rd59;
	ld.global.f32 	%f52, [%rd60];
	fma.rn.f32 	%f75, %f51, %f52, %f75;
$L__BB0_20:
	add.s32 	%r190, %r271, 3;
	setp.gt.s32 	%p48, %r190, -1;
	setp.lt.s32 	%p49, %r190, %r109;
	and.pred  	%p50, %p48, %p49;
	and.pred  	%p51, %p1, %p50;
	not.pred 	%p52, %p51;
	@%p52 bra 	$L__BB0_22;
	mul.wide.s32 	%rd61, %r265, 4;
	add.s64 	%rd62, %rd2, %rd61;
	ld.global.f32 	%f53, [%rd62];
	mul.wide.s32 	%rd63, %r278, 4;
	add.s64 	%rd64, %rd1, %rd63;
	ld.global.f32 	%f54, [%rd64];
	fma.rn.f32 	%f75, %f53, %f54, %f75;
$L__BB0_22:
	add.s32 	%r191, %r271, 4;
	setp.gt.s32 	%p53, %r191, -1;
	setp.lt.s32 	%p54, %r191, %r109;
	and.pred  	%p55, %p53, %p54;
	and.pred  	%p56, %p1, %p55;
	not.pred 	%p57, %p56;
	@%p57 bra 	$L__BB0_24;
	mul.wide.s32 	%rd65, %r264, 4;
	add.s64 	%rd66, %rd2, %rd65;
	ld.global.f32 	%f55, [%rd66];
	mul.wide.s32 	%rd67, %r279, 4;
	add.s64 	%rd68, %rd1, %rd67;
	ld.global.f32 	%f56, [%rd68];
	fma.rn.f32 	%f75, %f55, %f56, %f75;
$L__BB0_24:
	ld.param.u32 	%r251, [_Z18convolution_kernelILi5ELi5ELi3EEvPKfS1_Pfiiiii_param_7];
	add.s32 	%r280, %r280, 8;
	shl.b32 	%r192, %r251, 3;
	add.s32 	%r279, %r279, %r192;
	add.s32 	%r278, %r278, %r192;
	add.s32 	%r277, %r277, %r192;
	add.s32 	%r276, %r276, %r192;
	add.s32 	%r275, %r275, %r192;
	add.s32 	%r274, %r274, %r192;
	add.s32 	%r273, %r273, %r192;
	add.s32 	%r272, %r272, %r192;
	add.s32 	%r271, %r271, 8;
	add.s32 	%r270, %r270, %r13;
	add.s32 	%r269, %r269, %r13;
	add.s32 	%r268, %r268, %r13;
	add.s32 	%r267, %r267, %r13;
	add.s32 	%r266, %r266, %r13;
	add.s32 	%r265, %r265, %r13;
	add.s32 	%r264, %r264, %r13;
	add.s32 	%r263, %r263, %r13;
	setp.ne.s32 	%p58, %r280, 0;
	mov.u32 	%r282, %r10;
	@%p58 bra 	$L__BB0_8;
$L__BB0_25:
	mov.u32 	%r77, %ctaid.z;
	setp.eq.s32 	%p59, %r9, 0;
	@%p59 bra 	$L__BB0_46;
	add.s32 	%r193, %r6, %r262;
	mul.lo.s32 	%r194, %r113, %r109;
	mul.lo.s32 	%r195, %r260, %r194;
	mad.lo.s32 	%r78, %r193, %r109, %r195;
	add.s32 	%r196, %r9, -1;
	setp.lt.u32 	%p60, %r196, 3;
	@%p60 bra 	$L__BB0_36;
	add.s32 	%r79, %r7, %r282;
	setp.gt.s32 	%p61, %r79, -1;
	setp.lt.s32 	%p62, %r79, %r109;
	and.pred  	%p63, %p61, %p62;
	and.pred  	%p64, %p1, %p63;
	not.pred 	%p65, %p64;
	@%p65 bra 	$L__BB0_29;
	ld.param.u32 	%r252, [_Z18convolution_kernelILi5ELi5ELi3EEvPKfS1_Pfiiiii_param_7];
	ld.param.u32 	%r240, [_Z18convolution_kernelILi5ELi5ELi3EEvPKfS1_Pfiiiii_param_3];
	add.s32 	%r197, %r78, %r79;
	mad.lo.s32 	%r198, %r197, %r240, %r77;
	mul.wide.s32 	%rd69, %r198, 4;
	add.s64 	%rd70, %rd2, %rd69;
	ld.global.f32 	%f58, [%rd70];
	add.s32 	%r199, %r22, %r282;
	mad.lo.s32 	%r200, %r199, %r252, %r261;
	mul.wide.s32 	%rd71, %r200, 4;
	add.s64 	%rd72, %rd1, %rd71;
	ld.global.f32 	%f59, [%rd72];
	fma.rn.f32 	%f75, %f58, %f59, %f75;
$L__BB0_29:
	add.s32 	%r80, %r79, 1;
	setp.gt.s32 	%p66, %r80, -1;
	setp.lt.s32 	%p67, %r80, %r109;
	and.pred  	%p68, %p66, %p67;
	and.pred  	%p69, %p1, %p68;
	not.pred 	%p70, %p69;
	@%p70 bra 	$L__BB0_31;
	ld.param.u32 	%r253, [_Z18convolution_kernelILi5ELi5ELi3EEvPKfS1_Pfiiiii_param_7];
	ld.param.u32 	%r241, [_Z18convolution_kernelILi5ELi5ELi3EEvPKfS1_Pfiiiii_param_3];
	add.s32 	%r201, %r282, %r22;
	add.s32 	%r202, %r78, %r80;
	mad.lo.s32 	%r203, %r202, %r241, %r77;
	mul.wide.s32 	%rd73, %r203, 4;
	add.s64 	%rd74, %rd2, %rd73;
	ld.global.f32 	%f60, [%rd74];
	mad.lo.s32 	%r204, %r253, %r201, %r253;
	add.s32 	%r205, %r204, %r261;
	mul.wide.s32 	%rd75, %r205, 4;
	add.s64 	%rd76, %rd1, %rd75;
	ld.global.f32 	%f61, [%rd76];
	fma.rn.f32 	%f75, %f60, %f61, %f75;
$L__BB0_31:
	add.s32 	%r81, %r79, 2;
	setp.gt.s32 	%p71, %r81, -1;
	setp.lt.s32 	%p72, %r81, %r109;
	and.pred  	%p73, %p71, %p72;
	and.pred  	%p74, %p1, %p73;
	not.pred 	%p75, %p74;
	@%p75 bra 	$L__BB0_33;
	ld.param.u32 	%r254, [_Z18convolution_kernelILi5ELi5ELi3EEvPKfS1_Pfiiiii_param_7];
	ld.param.u32 	%r242, [_Z18convolution_kernelILi5ELi5ELi3EEvPKfS1_Pfiiiii_param_3];
	add.s32 	%r206, %r282, %r22;
	add.s32 	%r207, %r78, %r81;
	mad.lo.s32 	%r208, %r207, %r242, %r77;
	mul.wide.s32 	%rd77, %r208, 4;
	add.s64 	%rd78, %rd2, %rd77;
	ld.global.f32 	%f62, [%rd78];
	add.s32 	%r209, %r206, 2;
	mad.lo.s32 	%r210, %r209, %r254, %r261;
	mul.wide.s32 	%rd79, %r210, 4;
	add.s64 	%rd80, %rd1, %rd79;
	ld.global.f32 	%f63, [%rd80];
	fma.rn.f32 	%f75, %f62, %f63, %f75;
$L__BB0_33:
	add.s32 	%r82, %r79, 3;
	setp.gt.s32 	%p76, %r82, -1;
	setp.lt.s32 	%p77, %r82, %r109;
	and.pred  	%p78, %p76, %p77;
	and.pred  	%p79, %p1, %p78;
	not.pred 	%p80, %p79;
	@%p80 bra 	$L__BB0_35;
	ld.param.u32 	%r255, [_Z18convolution_kernelILi5ELi5ELi3EEvPKfS1_Pfiiiii_param_7];
	ld.param.u32 	%r243, [_Z18convolution_kernelILi5ELi5ELi3EEvPKfS1_Pfiiiii_param_3];
	add.s32 	%r211, %r282, %r22;
	add.s32 	%r212, %r78, %r82;
	mad.lo.s32 	%r213, %r212, %r243, %r77;
	mul.wide.s32 	%rd81, %r213, 4;
	add.s64 	%rd82, %rd2, %rd81;
	ld.global.f32 	%f64, [%rd82];
	add.s32 	%r214, %r211, 3;
	mad.lo.s32 	%r215, %r214, %r255, %r261;
	mul.wide.s32 	%rd83, %r215, 4;
	add.s64 	%rd84, %rd1, %rd83;
	ld.global.f32 	%f65, [%rd84];
	fma.rn.f32 	%f75, %f64, %f65, %f75;
$L__BB0_35:
	add.s32 	%r282, %r282, 4;
$L__BB0_36:
	and.b32  	%r216, %r111, 3;
	setp.eq.s32 	%p81, %r216, 0;
	@%p81 bra 	$L__BB0_46;
	setp.eq.s32 	%p82, %r216, 1;
	@%p82 bra 	$L__BB0_43;
	add.s32 	%r85, %r7, %r282;
	setp.gt.s32 	%p83, %r85, -1;
	setp.lt.s32 	%p84, %r85, %r109;
	and.pred  	%p85, %p83, %p84;
	and.pred  	%p86, %p1, %p85;
	not.pred 	%p87, %p86;
	@%p87 bra 	$L__BB0_40;
	ld.param.u32 	%r256, [_Z18convolution_kernelILi5ELi5ELi3EEvPKfS1_Pfiiiii_param_7];
	ld.param.u32 	%r244, [_Z18convolution_kernelILi5ELi5ELi3EEvPKfS1_Pfiiiii_param_3];
	add.s32 	%r217, %r78, %r85;
	mad.lo.s32 	%r218, %r217, %r244, %r77;
	mul.wide.s32 	%rd85, %r218, 4;
	add.s64 	%rd86, %rd2, %rd85;
	ld.global.f32 	%f67, [%rd86];
	add.s32 	%r219, %r22, %r282;
	mad.lo.s32 	%r220, %r219, %r256, %r261;
	mul.wide.s32 	%rd87, %r220, 4;
	add.s64 	%rd88, %rd1, %rd87;
	ld.global.f32 	%f68, [%rd88];
	fma.rn.f32 	%f75, %f67, %f68, %f75;
$L__BB0_40:
	add.s32 	%r86, %r85, 1;
	setp.gt.s32 	%p88, %r86, -1;
	setp.lt.s32 	%p89, %r86, %r109;
	and.pred  	%p90, %p88, %p89;
	and.pred  	%p91, %p1, %p90;
	not.pred 	%p92, %p91;
	@%p92 bra 	$L__BB0_42;
	ld.param.u32 	%r257, [_Z18convolution_kernelILi5ELi5ELi3EEvPKfS1_Pfiiiii_param_7];
	ld.param.u32 	%r245, [_Z18convolution_kernelILi5ELi5ELi3EEvPKfS1_Pfiiiii_param_3];
	add.s32 	%r221, %r282, %r22;
	add.s32 	%r222, %r78, %r86;
	mad.lo.s32 	%r223, %r222, %r245, %r77;
	mul.wide.s32 	%rd89, %r223, 4;
	add.s64 	%rd90, %rd2, %rd89;
	ld.global.f32 	%f69, [%rd90];
	mad.lo.s32 	%r224, %r257, %r221, %r257;
	add.s32 	%r225, %r224, %r261;
	mul.wide.s32 	%rd91, %r225, 4;
	add.s64 	%rd92, %rd1, %rd91;
	ld.global.f32 	%f70, [%rd92];
	fma.rn.f32 	%f75, %f69, %f70, %f75;
$L__BB0_42:
	add.s32 	%r282, %r282, 2;
$L__BB0_43:
	and.b32  	%r226, %r111, 1;
	setp.eq.b32 	%p93, %r226, 1;
	not.pred 	%p94, %p93;
	@%p94 bra 	$L__BB0_46;
	add.s32 	%r89, %r7, %r282;
	setp.gt.s32 	%p95, %r89, -1;
	setp.lt.s32 	%p96, %r89, %r109;
	and.pred  	%p97, %p95, %p96;
	and.pred  	%p98, %p1, %p97;
	not.pred 	%p99, %p98;
	@%p99 bra 	$L__BB0_46;
	ld.param.u32 	%r258, [_Z18convolution_kernelILi5ELi5ELi3EEvPKfS1_Pfiiiii_param_7];
	ld.param.u32 	%r246, [_Z18convolution_kernelILi5ELi5ELi3EEvPKfS1_Pfiiiii_param_3];
	add.s32 	%r227, %r78, %r89;
	mad.lo.s32 	%r228, %r227, %r246, %r77;
	mul.wide.s32 	%rd93, %r228, 4;
	add.s64 	%rd94, %rd2, %rd93;
	ld.global.f32 	%f71, [%rd94];
	add.s32 	%r229, %r22, %r282;
	mad.lo.s32 	%r230, %r229, %r258, %r261;
	mul.wide.s32 	%rd95, %r230, 4;
	add.s64 	%rd96, %rd1, %rd95;
	ld.global.f32 	%f72, [%rd96];
	fma.rn.f32 	%f75, %f71, %f72, %f75;
$L__BB0_46:
	add.s32 	%r262, %r262, 1;
	setp.ne.s32 	%p100, %r262, %r111;
	@%p100 bra 	$L__BB0_6;
	ld.param.u32 	%r259, [_Z18convolution_kernelILi5ELi5ELi3EEvPKfS1_Pfiiiii_param_7];
	ld.param.u32 	%r247, [_Z18convolution_kernelILi5ELi5ELi3EEvPKfS1_Pfiiiii_param_3];
	ld.param.u64 	%rd100, [_Z18convolution_kernelILi5ELi5ELi3EEvPKfS1_Pfiiiii_param_2];
	mul.lo.s32 	%r231, %r113, %r109;
	mad.lo.s32 	%r232, %r261, %r231, %r8;
	mad.lo.s32 	%r233, %r232, %r247, %r77;
	cvta.to.global.u64 	%rd97, %rd100;
	mul.wide.s32 	%rd98, %r233, 4;
	add.s64 	%rd99, %rd97, %rd98;
	st.global.f32 	[%rd99], %f75;
	add.s32 	%r261, %r261, 1;
	setp.ne.s32 	%p101, %r261, %r259;
	@%p101 bra 	$L__BB0_5;
	add.s32 	%r260, %r260, 1;
	setp.eq.s32 	%p102, %r260, 3;
	@%p102 bra 	$L__BB0_62;
	bra.uni 	$L__BB0_4;
$L__BB0_49:
	ld.param.u32 	%r249, [_Z18convolution_kernelILi5ELi5ELi3EEvPKfS1_Pfiiiii_param_7];
	add.s32 	%r93, %r249, -1;
	and.b32  	%r94, %r249, 7;
	add.s32 	%r95, %r94, -1;
	and.b32  	%r96, %r249, 3;
	and.b32  	%r97, %r249, 2147483640;
	and.b32  	%r98, %r249, 1;
	mov.b32 	%r284, 0;
$L__BB0_50:
	setp.lt.u32 	%p7, %r93, 7;
	mov.b32 	%r287, 0;
	@%p7 bra 	$L__BB0_53;
	mov.b32 	%r285, 0;
$L__BB0_52:
	.pragma "nounroll";
	ld.param.u32 	%r234, [_Z18convolution_kernelILi5ELi5ELi3EEvPKfS1_Pfiiiii_param_3];
	mad.lo.s32 	%r122, %r285, %r1, %r8;
	mad.lo.s32 	%r123, %r122, %r234, %r4;
	mul.wide.s32 	%rd7, %r123, 4;
	add.s64 	%rd8, %rd3, %rd7;
	mov.b32 	%r124, 0;
	st.global.u32 	[%rd8], %r124;
	add.s32 	%r125, %r122, %r1;
	mad.lo.s32 	%r126, %r125, %r234, %r4;
	mul.wide.s32 	%rd9, %r126, 4;
	add.s64 	%rd10, %rd3, %rd9;
	st.global.u32 	[%rd10], %r124;
	add.s32 	%r127, %r125, %r1;
	mad.lo.s32 	%r128, %r127, %r234, %r4;
	mul.wide.s32 	%rd11, %r128, 4;
	add.s64 	%rd12, %rd3, %rd11;
	st.global.u32 	[%rd12], %r124;
	add.s32 	%r129, %r127, %r1;
	mad.lo.s32 	%r130, %r129, %r234, %r4;
	mul.wide.s32 	%rd13, %r130, 4;
	add.s64 	%rd14, %rd3, %rd13;
	st.global.u32 	[%rd14], %r124;
	add.s32 	%r131, %r129, %r1;
	mad.lo.s32 	%r132, %r131, %r234, %r4;
	mul.wide.s32 	%rd15, %r132, 4;
	add.s64 	%rd16, %rd3, %rd15;
	st.global.u32 	[%rd16], %r124;
	add.s32 	%r133, %r131, %r1;
	mad.lo.s32 	%r134, %r133, %r234, %r4;
	mul.wide.s32 	%rd17, %r134, 4;
	add.s64 	%rd18, %rd3, %rd17;
	st.global.u32 	[%rd18], %r124;
	add.s32 	%r135, %r133, %r1;
	mad.lo.s32 	%r136, %r135, %r234, %r4;
	mul.wide.s32 	%rd19, %r136, 4;
	add.s64 	%rd20, %rd3, %rd19;
	st.global.u32 	[%rd20], %r124;
	add.s32 	%r137, %r135, %r1;
	mad.lo.s32 	%r138, %r137, %r234, %r4;
	mul.wide.s32 	%rd21, %r138, 4;
	add.s64 	%rd22, %rd3, %rd21;
	st.global.u32 	[%rd22], %r124;
	add.s32 	%r285, %r285, 8;
	setp.ne.s32 	%p8, %r285, %r97;
	mov.u32 	%r287, %r97;
	@%p8 bra 	$L__BB0_52;
$L__BB0_53:
	setp.eq.s32 	%p9, %r94, 0;
	@%p9 bra 	$L__BB0_61;
	setp.lt.u32 	%p10, %r95, 3;
	@%p10 bra 	$L__BB0_56;
	ld.param.u32 	%r235, [_Z18convolution_kernelILi5ELi5ELi3EEvPKfS1_Pfiiiii_param_3];
	mad.lo.s32 	%r139, %r287, %r1, %r8;
	mad.lo.s32 	%r140, %r139, %r235, %r4;
	mul.wide.s32 	%rd23, %r140, 4;
	add.s64 	%rd24, %rd3, %rd23;
	mov.b32 	%r141, 0;
	st.global.u32 	[%rd24], %r141;
	add.s32 	%r142, %r139, %r1;
	mad.lo.s32 	%r143, %r142, %r235, %r4;
	mul.wide.s32 	%rd25, %r143, 4;
	add.s64 	%rd26, %rd3, %rd25;
	st.global.u32 	[%rd26], %r141;
	add.s32 	%r144, %r142, %r1;
	mad.lo.s32 	%r145, %r144, %r235, %r4;
	mul.wide.s32 	%rd27, %r145, 4;
	add.s64 	%rd28, %rd3, %rd27;
	st.global.u32 	[%rd28], %r141;
	add.s32 	%r146, %r144, %r1;
	mad.lo.s32 	%r147, %r146, %r235, %r4;
	mul.wide.s32 	%rd29, %r147, 4;
	add.s64 	%rd30, %rd3, %rd29;
	st.global.u32 	[%rd30], %r141;
	add.s32 	%r287, %r287, 4;
$L__BB0_56:
	setp.eq.s32 	%p11, %r96, 0;
	@%p11 bra 	$L__BB0_61;
	setp.eq.s32 	%p12, %r96, 1;
	@%p12 bra 	$L__BB0_59;
	ld.param.u32 	%r236, [_Z18convolution_kernelILi5ELi5ELi3EEvPKfS1_Pfiiiii_param_3];
	mad.lo.s32 	%r148, %r287, %r1, %r8;
	mad.lo.s32 	%r149, %r148, %r236, %r4;
	mul.wide.s32 	%rd31, %r149, 4;
	add.s64 	%rd32, %rd3, %rd31;
	mov.b32 	%r150, 0;
	st.global.u32 	[%rd32], %r150;
	add.s32 	%r151, %r148, %r1;
	mad.lo.s32 	%r152, %r151, %r236, %r4;
	mul.wide.s32 	%rd33, %r152, 4;
	add.s64 	%rd34, %rd3, %rd33;
	st.global.u32 	[%rd34], %r150;
	add.s32 	%r287, %r287, 2;
$L__BB0_59:
	setp.eq.s32 	%p13, %r98, 0;
	@%p13 bra 	$L__BB0_61;
	ld.param.u32 	%r237, [_Z18convolution_kernelILi5ELi5ELi3EEvPKfS1_Pfiiiii_param_3];
	mad.lo.s32 	%r153, %r287, %r1, %r8;
	mad.lo.s32 	%r154, %r153, %r237, %r4;
	mul.wide.s32 	%rd35, %r154, 4;
	add.s64 	%rd36, %rd3, %rd35;
	mov.b32 	%r155, 0;
	st.global.u32 	[%rd36], %r155;
$L__BB0_61:
	add.s32 	%r284, %r284, 1;
	setp.ne.s32 	%p14, %r284, 3;
	@%p14 bra 	$L__BB0_50;
$L__BB0_62:
	ret;

}


// ===== COMPILED SASS (sm_100) =====

	.target	sm_100

	.elftype	@"ET_EXEC"


//--------------------- .note.nv.tkinfo           --------------------------
	.section	.note.nv.tkinfo,"",@"SHT_NOTE"
	.sectionflags	@"SHF_NOTE_NV_TKINFO"
	.tkinfo
        /*0018*/ 	.word	0x00000002
        /*0030*/ 	.string	""
        /*0030*/ 	.string	"ptxas"
        /*0030*/ 	.string	"Cuda compilation tools, release 13.0, V13.0.88"
        /*0030*/ 	.string	"Build cuda_13.0.r13.0/compiler.36424714_0"
        /*0030*/ 	.string	"-arch sm_100 -m 64 "



//--------------------- .note.nv.cuinfo           --------------------------
	.section	.note.nv.cuinfo,"",@"SHT_NOTE"
	.sectionflags	@"SHF_NOTE_NV_CUINFO"
        /*0018*/ 	.short	0x0002
        /*001a*/ 	.short	0x0064
        /*001c*/ 	.short	0x0082
	.zero		2


//--------------------- .nv.info                  --------------------------
	.section	.nv.info,"",@"SHT_CUDA_INFO"
	.align	4


	//----- nvinfo : EIATTR_REGCOUNT
	.align		4
        /*0000*/ 	.byte	0x04, 0x2f
        /*0002*/ 	.short	(.L_1 - .L_0)
	.align		4
.L_0:
        /*0004*/ 	.word	index@(_Z18convolution_kernelILi5ELi5ELi3EEvPKfS1_Pfiiiii)
        /*0008*/ 	.word	0x00000020


	//----- nvinfo : EIATTR_FRAME_SIZE
	.align		4
.L_1:
        /*000c*/ 	.byte	0x04, 0x11
        /*000e*/ 	.short	(.L_3 - .L_2)
	.align		4
.L_2:
        /*0010*/ 	.word	index@(_Z18convolution_kernelILi5ELi5ELi3EEvPKfS1_Pfiiiii)
        /*0014*/ 	.word	0x00000000


	//----- nvinfo : EIATTR_MIN_STACK_SIZE
	.align		4
.L_3:
        /*0018*/ 	.byte	0x04, 0x12
        /*001a*/ 	.short	(.L_5 - .L_4)
	.align		4
.L_4:
        /*001c*/ 	.word	index@(_Z18convolution_kernelILi5ELi5ELi3EEvPKfS1_Pfiiiii)
        /*0020*/ 	.word	0x00000000
.L_5:


//--------------------- .nv.compat                --------------------------
	.section	.nv.compat,"",@"SHT_CUDA_COMPAT_INFO"
	.align	4
        /*0000*/ 	.byte	0x02, 0x09, 0x00, 0x00, 0x02, 0x02, 0x01, 0x00, 0x02, 0x05, 0x05, 0x00, 0x03, 0x07, 0x01, 0x01
        /*0010*/ 	.byte	0x02, 0x03, 0x00, 0x00, 0x02, 0x06, 0x01, 0x00, 0x04, 0x0b, 0x08, 0x00, 0x09, 0x00, 0x00, 0x00
        /*0020*/ 	.byte	0x00, 0x00, 0x00, 0x00


//--------------------- .nv.info._Z18convolution_kernelILi5ELi5ELi3EEvPKfS1_Pfiiiii --------------------------
	.section	.nv.info._Z18convolution_kernelILi5ELi5ELi3EEvPKfS1_Pfiiiii,"",@"SHT_CUDA_INFO"
	.sectionflags	@""
	.align	4


	//----- nvinfo : EIATTR_CUDA_API_VERSION
	.align		4
        /*0000*/ 	.byte	0x04, 0x37
        /*0002*/ 	.short	(.L_7 - .L_6)
.L_6:
        /*0004*/ 	.word	0x00000082


	//----- nvinfo : EIATTR_KPARAM_INFO
	.align		4
.L_7:
        /*0008*/ 	.byte	0x04, 0x17
        /*000a*/ 	.short	(.L_9 - .L_8)
.L_8:
        /*000c*/ 	.word	0x00000000
        /*0010*/ 	.short	0x0007
        /*0012*/ 	.short	0x0028
        /*0014*/ 	.byte	0x00, 0xf0, 0x11, 0x00


	//----- nvinfo : EIATTR_KPARAM_INFO
	.align		4
.L_9:
        /*0018*/ 	.byte	0x04, 0x17
        /*001a*/ 	.short	(.L_11 - .L_10)
.L_10:
        /*001c*/ 	.word	0x00000000
        /*0020*/ 	.short	0x0006
        /*0022*/ 	.short	0x0024
        /*0024*/ 	.byte	0x00, 0xf0, 0x11, 0x00


	//----- nvinfo : EIATTR_KPARAM_INFO
	.align		4
.L_11:
        /*0028*/ 	.byte	0x04, 0x17
        /*002a*/ 	.short	(.L_13 - .L_12)
.L_12:
        /*002c*/ 	.word	0x00000000
        /*0030*/ 	.short	0x0005
        /*0032*/ 	.short	0x0020
        /*0034*/ 	.byte	0x00, 0xf0, 0x11, 0x00


	//----- nvinfo : EIATTR_KPARAM_INFO
	.align		4
.L_13:
        /*0038*/ 	.byte	0x04, 0x17
        /*003a*/ 	.short	(.L_15 - .L_14)
.L_14:
        /*003c*/ 	.word	0x00000000
        /*0040*/ 	.short	0x0004
        /*0042*/ 	.short	0x001c
        /*0044*/ 	.byte	0x00, 0xf0, 0x11, 0x00


	//----- nvinfo : EIATTR_KPARAM_INFO
	.align		4
.L_15:
        /*0048*/ 	.byte	0x04, 0x17
        /*004a*/ 	.short	(.L_17 - .L_16)
.L_16:
        /*004c*/ 	.word	0x00000000
        /*0050*/ 	.short	0x0003
        /*0052*/ 	.short	0x0018
        /*0054*/ 	.byte	0x00, 0xf0, 0x11, 0x00


	//----- nvinfo : EIATTR_KPARAM_INFO
	.align		4
.L_17:
        /*0058*/ 	.byte	0x04, 0x17
        /*005a*/ 	.short	(.L_19 - .L_18)
.L_18:
        /*005c*/ 	.word	0x00000000
        /*0060*/ 	.short	0x0002
        /*0062*/ 	.short	0x0010
        /*0064*/ 	.byte	0x00, 0xf5, 0x21, 0x00


	//----- nvinfo : EIATTR_KPARAM_INFO
	.align		4
.L_19:
        /*0068*/ 	.byte	0x04, 0x17
        /*006a*/ 	.short	(.L_21 - .L_20)
.L_20:
        /*006c*/ 	.word	0x00000000
        /*0070*/ 	.short	0x0001
        /*0072*/ 	.short	0x0008
        /*0074*/ 	.byte	0x00, 0xf5, 0x21, 0x00


	//----- nvinfo : EIATTR_KPARAM_INFO
	.align		4
.L_21:
        /*0078*/ 	.byte	0x04, 0x17
        /*007a*/ 	.short	(.L_23 - .L_22)
.L_22:
        /*007c*/ 	.word	0x00000000
        /*0080*/ 	.short	0x0000
        /*0082*/ 	.short	0x0000
        /*0084*/ 	.byte	0x00, 0xf5, 0x21, 0x00


	//----- nvinfo : EIATTR_SPARSE_MMA_MASK
	.align		4
.L_23:
        /*0088*/ 	.byte	0x03, 0x50
        /*008a*/ 	.short	0x0000


	//----- nvinfo : EIATTR_MAXREG_COUNT
	.align		4
        /*008c*/ 	.byte	0x03, 0x1b
        /*008e*/ 	.short	0x00ff


	//----- nvinfo : EIATTR_MERCURY_ISA_VERSION
	.align		4
        /*0090*/ 	.byte	0x03, 0x5f
        /*0092*/ 	.short	0x0101


	//----- nvinfo : EIATTR_VRC_CTA_INIT_COUNT
	.align		4
        /*0094*/ 	.byte	0x02, 0x4a
	.zero		1
	.zero		1


	//----- nvinfo : EIATTR_EXIT_INSTR_OFFSETS
	.align		4
        /*0098*/ 	.byte	0x04, 0x1c
        /*009a*/ 	.short	(.L_25 - .L_24)


	//   ....[0]....
.L_24:
        /*009c*/ 	.word	0x000000b0


	//   ....[1]....
        /*00a0*/ 	.word	0x00000120


	//   ....[2]....
        /*00a4*/ 	.word	0x00001770


	//   ....[3]....
        /*00a8*/ 	.word	0x00001dc0


	//----- nvinfo : EIATTR_CRS_STACK_SIZE
	.align		4
.L_25:
        /*00ac*/ 	.byte	0x04, 0x1e
        /*00ae*/ 	.short	(.L_27 - .L_26)
.L_26:
        /*00b0*/ 	.word	0x00000000


	//----- nvinfo : EIATTR_CBANK_PARAM_SIZE
	.align		4
.L_27:
        /*00b4*/ 	.byte	0x03, 0x19
        /*00b6*/ 	.short	0x002c


	//----- nvinfo : EIATTR_PARAM_CBANK
	.align		4
        /*00b8*/ 	.byte	0x04, 0x0a
        /*00ba*/ 	.short	(.L_29 - .L_28)
	.align		4
.L_28:
        /*00bc*/ 	.word	index@(.nv.constant0._Z18convolution_kernelILi5ELi5ELi3EEvPKfS1_Pfiiiii)
        /*00c0*/ 	.short	0x0380
        /*00c2*/ 	.short	0x002c


	//----- nvinfo : EIATTR_SW_WAR
	.align		4
.L_29:
        /*00c4*/ 	.byte	0x04, 0x36
        /*00c6*/ 	.short	(.L_31 - .L_30)
.L_30:
        /*00c8*/ 	.word	0x00000008
.L_31:


//--------------------- .nv.callgraph             --------------------------
	.section	.nv.callgraph,"",@"SHT_CUDA_CALLGRAPH"
	.align	4
	.sectionentsize	8
	.align		4
        /*0000*/ 	.word	0x00000000
	.align		4
        /*0004*/ 	.word	0xffffffff
	.align		4
        /*0008*/ 	.word	0x00000000
	.align		4
        /*000c*/ 	.word	0xfffffffe
	.align		4
        /*0010*/ 	.word	0x00000000
	.align		4
        /*0014*/ 	.word	0xfffffffd
	.align		4
        /*0018*/ 	.word	0x00000000
	.align		4
        /*001c*/ 	.word	0xfffffffc


//--------------------- .text._Z18convolution_kernelILi5ELi5ELi3EEvPKfS1_Pfiiiii --------------------------
	.section	.text._Z18convolution_kernelILi5ELi5ELi3EEvPKfS1_Pfiiiii,"ax",@progbits
	.align	128
        .global         _Z18convolution_kernelILi5ELi5ELi3EEvPKfS1_Pfiiiii
        .type           _Z18convolution_kernelILi5ELi5ELi3EEvPKfS1_Pfiiiii,@function
        .size           _Z18convolution_kernelILi5ELi5ELi3EEvPKfS1_Pfiiiii,(.L_x_17 - _Z18convolution_kernelILi5ELi5ELi3EEvPKfS1_Pfiiiii)
        .other          _Z18convolution_kernelILi5ELi5ELi3EEvPKfS1_Pfiiiii,@"STO_CUDA_ENTRY STV_DEFAULT"
_Z18convolution_kernelILi5ELi5ELi3EEvPKfS1_Pfiiiii:
.text._Z18convolution_kernelILi5ELi5ELi3EEvPKfS1_Pfiiiii:
[----:B------:R-:W-:Y:S01]  /*0000*/  LDC R1, c[0x0][0x37c] ;  /* 0x0000df00ff017b82 */ /* 0x000fe20000000800 */
[----:B------:R-:W0:Y:S01]  /*0010*/  S2R R4, SR_CTAID.Y ;  /* 0x0000000000047919 */ /* 0x000e220000002600 */
[----:B------:R-:W1:Y:S01]  /*0020*/  LDCU UR4, c[0x0][0x3a0] ;  /* 0x00007400ff0477ac */ /* 0x000e620008000800 */
[----:B------:R-:W0:Y:S01]  /*0030*/  S2R R5, SR_TID.Y ;  /* 0x0000000000057919 */ /* 0x000e220000002200 */
[----:B------:R-:W2:Y:S01]  /*0040*/  LDCU UR5, c[0x0][0x39c] ;  /* 0x00007380ff0577ac */ /* 0x000ea20008000800 */
[----:B------:R-:W3:Y:S01]  /*0050*/  S2R R3, SR_CTAID.X ;  /* 0x0000000000037919 */ /* 0x000ee20000002500 */
[----:B------:R-:W3:Y:S01]  /*0060*/  S2R R0, SR_TID.X ;  /* 0x0000000000007919 */ /* 0x000ee20000002100 */
[----:B0-----:R-:W-:-:S05]  /*0070*/  IMAD R4, R4, 0x5, R5 ;  /* 0x0000000504047824 */ /* 0x001fca00078e0205 */
[----:B-1----:R-:W-:Y:S01]  /*0080*/  ISETP.GE.AND P0, PT, R4, UR4, PT ;  /* 0x0000000404007c0c */ /* 0x002fe2000bf06270 */
[----:B---3--:R-:W-:-:S05]  /*0090*/  IMAD R3, R3, 0x5, R0 ;  /* 0x0000000503037824 */ /* 0x008fca00078e0200 */
[----:B--2---:R-:W-:-:S13]  /*00a0*/  ISETP.GE.OR P0, PT, R3, UR5, P0 ;  /* 0x0000000503007c0c */ /* 0x004fda0008706670 */
[----:B------:R-:W-:Y:S05]  /*00b0*/  @P0 EXIT ;  /* 0x000000000000094d */ /* 0x000fea0003800000 */
[----:B------:R-:W0:Y:S01]  /*00c0*/  LDC R5, c[0x0][0x3a8] ;  /* 0x0000ea00ff057b82 */ /* 0x000e220000000800 */
[----:B------:R-:W1:Y:S02]  /*00d0*/  LDCU UR7, c[0x0][0x3a4] ;  /* 0x00007480ff0777ac */ /* 0x000e640008000800 */
[----:B-1----:R-:W-:Y:S01]  /*00e0*/  USHF.R.U32.HI UR6, URZ, 0x1, UR7 ;  /* 0x00000001ff067899 */ /* 0x002fe20008011607 */
[----:B0-----:R-:W-:-:S05]  /*00f0*/  ISETP.GE.AND P0, PT, R5, 0x1, PT ;  /* 0x000000010500780c */ /* 0x001fca0003f06270 */
[----:B------:R-:W-:Y:S02]  /*0100*/  IADD3 R0, PT, PT, R4, -UR6, RZ ;  /* 0x8000000604007c10 */ /* 0x000fe4000fffe0ff */
[----:B------:R-:W-:-:S06]  /*0110*/  IADD3 R2, PT, PT, R3, -UR6, RZ ;  /* 0x8000000603027c10 */ /* 0x000fcc000fffe0ff */
[----:B------:R-:W-:Y:S05]  /*0120*/  @!P0 EXIT ;  /* 0x000000000000894d */ /* 0x000fea0003800000 */
[----:B------:R-:W0:Y:S01]  /*0130*/  S2UR UR6, SR_CTAID.Z ;  /* 0x00000000000679c3 */ /* 0x000e220000002700 */
[----:B------:R-:W-:Y:S01]  /*0140*/  UISETP.GE.AND UP0, UPT, UR7, 0x1, UPT ;  /* 0x000000010700788c */ /* 0x000fe2000bf06270 */
[----:B------:R-:W-:Y:S01]  /*0150*/  IMAD R3, R4, UR5, R3 ;  /* 0x0000000504037c24 */ /* 0x000fe2000f8e0203 */
[----:B------:R-:W1:Y:S07]  /*0160*/  LDCU.64 UR18, c[0x0][0x358] ;  /* 0x00006b00ff1277ac */ /* 0x000e6e0008000a00 */
[----:B------:R-:W-:Y:S05]  /*0170*/  BRA.U !UP0, `(.L_x_0) ;  /* 0x0000001508887547 */ /* 0x000fea000b800000 */
[----:B------:R-:W-:-:S05]  /*0180*/  UMOV UR4, URZ ;  /* 0x000000ff00047c82 */ /* 0x000fca0008000000 */
.L_x_9:
[----:B--2---:R-:W-:-:S05]  /*0190*/  UMOV UR5, URZ ;  /* 0x000000ff00057c82 */ /* 0x004fca0008000000 */
.L_x_8:
[----:B--2---:R-:W-:Y:S01]  /*01a0*/  HFMA2 R4, -RZ, RZ, 0, 0 ;  /* 0x00000000ff047431 */ /* 0x004fe200000001ff */
[----:B0-----:R-:W-:-:S06]  /*01b0*/  UMOV UR6, URZ ;  /* 0x000000ff00067c82 */ /* 0x001fcc0008000000 */
.L_x_7:
[----:B------:R-:W0:Y:S01]  /*01c0*/  LDCU.64 UR24, c[0x0][0x3a0] ;  /* 0x00007400ff1877ac */ /* 0x000e220008000a00 */
[----:B------:R-:W-:Y:S02]  /*01d0*/  IADD3 R5, PT, PT, R0, UR6, RZ ;  /* 0x0000000600057c10 */ /* 0x000fe4000fffe0ff */
[----:B------:R-:W-:Y:S01]  /*01e0*/  MOV R17, RZ ;  /* 0x000000ff00117202 */ /* 0x000fe20000000f00 */
[----:B0-----:R-:W-:Y:S01]  /*01f0*/  UISETP.GE.U32.AND UP0, UPT, UR25, 0x8, UPT ;  /* 0x000000081900788c */ /* 0x001fe2000bf06070 */
[----:B------:R-:W-:Y:S01]  /*0200*/  ISETP.GE.AND P0, PT, R5, UR24, PT ;  /* 0x0000001805007c0c */ /* 0x000fe2000bf06270 */
[----:B------:R-:W-:-:S03]  /*0210*/  UIMAD UR7, UR4, UR25, UR6 ;  /* 0x00000019040772a4 */ /* 0x000fc6000f8e0206 */
[----:B------:R-:W-:Y:S01]  /*0220*/  ISETP.GT.AND P0, PT, R5, -0x1, !P0 ;  /* 0xffffffff0500780c */ /* 0x000fe20004704270 */
[----:B------:R-:W-:-:S03]  /*0230*/  UIMAD UR16, UR7, UR25, URZ ;  /* 0x00000019071072a4 */ /* 0x000fc6000f8e02ff */
[----:B------:R-:W-:Y:S09]  /*0240*/  BRA.U !UP0, `(.L_x_1) ;  /* 0x0000000908987547 */ /* 0x000ff2000b800000 */
[----:B------:R-:W0:Y:S01]  /*0250*/  S2R R13, SR_CTAID.Z ;  /* 0x00000000000d7919 */ /* 0x000e220000002700 */
[----:B------:R-:W2:Y:S01]  /*0260*/  LDCU.64 UR22, c[0x0][0x398] ;  /* 0x00007300ff1677ac */ /* 0x000ea20008000a00 */
[----:B------:R-:W-:Y:S01]  /*0270*/  IMAD.U32 R5, RZ, RZ, UR4 ;  /* 0x00000004ff057e24 */ /* 0x000fe2000f8e00ff */
[----:B------:R-:W3:Y:S01]  /*0280*/  LDC R6, c[0x0][0x398] ;  /* 0x0000e600ff067b82 */ /* 0x000ee20000000800 */
[C---:B------:R-:W-:Y:S01]  /*0290*/  IADD3 R8, PT, PT, R2.reuse, 0x2, RZ ;  /* 0x0000000202087810 */ /* 0x040fe20007ffe0ff */
[----:B------:R-:W4:Y:S01]  /*02a0*/  LDCU UR17, c[0x0][0x3a8] ;  /* 0x00007500ff1177ac */ /* 0x000f220008000800 */
[----:B------:R-:W-:Y:S01]  /*02b0*/  IMAD R5, R5, UR24, R0 ;  /* 0x0000001805057c24 */ /* 0x000fe2000f8e0200 */
[C---:B------:R-:W-:Y:S01]  /*02c0*/  IADD3 R10, PT, PT, R2.reuse, 0x4, RZ ;  /* 0x00000004020a7810 */ /* 0x040fe20007ffe0ff */
[C---:B------:R-:W-:Y:S01]  /*02d0*/  VIADD R20, R2.reuse, 0x6 ;  /* 0x0000000602147836 */ /* 0x040fe20000000000 */
[C---:B------:R-:W-:Y:S01]  /*02e0*/  IADD3 R12, PT, PT, R2.reuse, 0x1, RZ ;  /* 0x00000001020c7810 */ /* 0x040fe20007ffe0ff */
[----:B------:R-:W-:Y:S01]  /*02f0*/  UIADD3 UR8, UPT, UPT, UR16, 0x7, URZ ;  /* 0x0000000710087890 */ /* 0x000fe2000fffe0ff */
[----:B------:R-:W-:Y:S01]  /*0300*/  IADD3 R5, PT, PT, R5, UR6, RZ ;  /* 0x0000000605057c10 */ /* 0x000fe2000fffe0ff */
[----:B------:R-:W-:Y:S01]  /*0310*/  ULOP3.LUT UR20, UR25, 0x7ffffff8, URZ, 0xc0, !UPT ;  /* 0x7ffffff819147892 */ /* 0x000fe2000f8ec0ff */
[C---:B------:R-:W-:Y:S01]  /*0320*/  IADD3 R16, PT, PT, R2.reuse, 0x5, RZ ;  /* 0x0000000502107810 */ /* 0x040fe20007ffe0ff */
[----:B------:R-:W-:Y:S01]  /*0330*/  UIADD3 UR9, UPT, UPT, UR16, 0x6, URZ ;  /* 0x0000000610097890 */ /* 0x000fe2000fffe0ff */
[C---:B------:R-:W-:Y:S01]  /*0340*/  IADD3 R22, PT, PT, R2.reuse, 0x7, RZ ;  /* 0x0000000702167810 */ /* 0x040fe20007ffe0ff */
[----:B------:R-:W-:Y:S01]  /*0350*/  UIADD3 UR10, UPT, UPT, UR16, 0x5, URZ ;  /* 0x00000005100a7890 */ /* 0x000fe2000fffe0ff */
[----:B------:R-:W-:Y:S01]  /*0360*/  IADD3 R18, PT, PT, R2, 0x3, RZ ;  /* 0x0000000302127810 */ /* 0x000fe20007ffe0ff */
[----:B------:R-:W-:Y:S01]  /*0370*/  UIADD3 UR11, UPT, UPT, UR16, 0x4, URZ ;  /* 0x00000004100b7890 */ /* 0x000fe2000fffe0ff */
[C---:B--2---:R-:W-:Y:S01]  /*0380*/  IMAD R8, R5.reuse, UR23, R8 ;  /* 0x0000001705087c24 */ /* 0x044fe2000f8e0208 */
[----:B------:R-:W-:Y:S01]  /*0390*/  UIADD3 UR12, UPT, UPT, UR16, 0x3, URZ ;  /* 0x00000003100c7890 */ /* 0x000fe2000fffe0ff */
[C---:B------:R-:W-:Y:S01]  /*03a0*/  IMAD R10, R5.reuse, UR23, R10 ;  /* 0x00000017050a7c24 */ /* 0x040fe2000f8e020a */
[----:B------:R-:W-:Y:S01]  /*03b0*/  UIADD3 UR13, UPT, UPT, UR16, 0x2, URZ ;  /* 0x00000002100d7890 */ /* 0x000fe2000fffe0ff */
[C---:B------:R-:W-:Y:S01]  /*03c0*/  IMAD R12, R5.reuse, UR23, R12 ;  /* 0x00000017050c7c24 */ /* 0x040fe2000f8e020c */
[----:B----4-:R-:W-:Y:S01]  /*03d0*/  UIMAD UR15, UR8, UR17, UR5 ;  /* 0x00000011080f72a4 */ /* 0x010fe2000f8e0205 */
[C---:B------:R-:W-:Y:S01]  /*03e0*/  IMAD R16, R5.reuse, UR23, R16 ;  /* 0x0000001705107c24 */ /* 0x040fe2000f8e0210 */
[----:B------:R-:W-:Y:S01]  /*03f0*/  UIMAD UR14, UR17, UR25, URZ ;  /* 0x00000019110e72a4 */ /* 0x000fe2000f8e02ff */
[C---:B------:R-:W-:Y:S01]  /*0400*/  IMAD R20, R5.reuse, UR23, R20 ;  /* 0x0000001705147c24 */ /* 0x040fe2000f8e0214 */
[----:B------:R-:W-:Y:S01]  /*0410*/  UIMAD UR8, UR16, UR17, UR17 ;  /* 0x00000011100872a4 */ /* 0x000fe2000f8e0211 */
[C---:B------:R-:W-:Y:S01]  /*0420*/  IMAD R22, R5.reuse, UR23, R22 ;  /* 0x0000001705167c24 */ /* 0x040fe2000f8e0216 */
[----:B------:R-:W2:Y:S01]  /*0430*/  LDCU UR26, c[0x0][0x3a8] ;  /* 0x00007500ff1a77ac */ /* 0x000ea20008000800 */
[----:B------:R-:W-:-:S02]  /*0440*/  IMAD R14, R5, UR23, R18 ;  /* 0x00000017050e7c24 */ /* 0x000fc4000f8e0212 */
[----:B------:R-:W-:Y:S01]  /*0450*/  IMAD R24, R5, UR23, R2 ;  /* 0x0000001705187c24 */ /* 0x000fe2000f8e0202 */
[----:B------:R-:W4:Y:S01]  /*0460*/  LDCU UR21, c[0x0][0x39c] ;  /* 0x00007380ff1577ac */ /* 0x000f220008000800 */
[--C-:B0-----:R-:W-:Y:S02]  /*0470*/  IMAD R7, R8, UR22, R13.reuse ;  /* 0x0000001608077c24 */ /* 0x101fe4000f8e020d */
[--C-:B------:R-:W-:Y:S01]  /*0480*/  IMAD R8, R10, UR22, R13.reuse ;  /* 0x000000160a087c24 */ /* 0x100fe2000f8e020d */
[----:B------:R-:W-:Y:S01]  /*0490*/  UIMAD UR9, UR9, UR17, UR5 ;  /* 0x00000011090972a4 */ /* 0x000fe2000f8e0205 */
        /* <DEDUP_REMOVED lines=9> */
[----:B------:R-:W-:Y:S01]  /*0530*/  UIADD3 UR16, UPT, UPT, -UR20, URZ, URZ ;  /* 0x000000ff14107290 */ /* 0x000fe2000fffe1ff */
[----:B------:R-:W-:Y:S01]  /*0540*/  IMAD R13, R24, UR22, R13 ;  /* 0x00000016180d7c24 */ /* 0x000fe2000f8e020d */
[----:B------:R-:W-:-:S02]  /*0550*/  UIADD3 UR8, UPT, UPT, UR8, UR5, URZ ;  /* 0x0000000508087290 */ /* 0x000fc4000fffe0ff */
[----:B--234-:R-:W-:-:S12]  /*0560*/  UIMAD UR7, UR7, UR14, UR5 ;  /* 0x0000000e070772a4 */ /* 0x01cfd8000f8e0205 */
.L_x_2:
[C---:B------:R-:W-:Y:S01]  /*0570*/  IADD3 R14, PT, PT, R18.reuse, -0x3, RZ ;  /* 0xfffffffd120e7810 */ /* 0x040fe20007ffe0ff */
[----:B------:R-:W0:Y:S01]  /*0580*/  LDC.64 R26, c[0x0][0x388] ;  /* 0x0000e200ff1a7b82 */ /* 0x000e220000000a00 */
[----:B------:R-:W-:Y:S02]  /*0590*/  IADD3 R16, PT, PT, R18, -0x1, RZ ;  /* 0xffffffff12107810 */ /* 0x000fe40007ffe0ff */
[C---:B------:R-:W-:Y:S02]  /*05a0*/  ISETP.GE.AND P2, PT, R14.reuse, UR21, PT ;  /* 0x000000150e007c0c */ /* 0x040fe4000bf46270 */
[----:B------:R-:W-:Y:S02]  /*05b0*/  MOV R15, UR7 ;  /* 0x00000007000f7c02 */ /* 0x000fe40008000f00 */
[----:B------:R-:W-:Y:S01]  /*05c0*/  ISETP.GT.AND P2, PT, R14, -0x1, !P2 ;  /* 0xffffffff0e00780c */ /* 0x000fe20005744270 */
[----:B------:R-:W-:Y:S01]  /*05d0*/  VIADD R14, R18, 0xfffffffe ;  /* 0xfffffffe120e7836 */ /* 0x000fe20000000000 */
[----:B------:R-:W2:Y:S01]  /*05e0*/  LDC.64 R24, c[0x0][0x380] ;  /* 0x0000e000ff187b82 */ /* 0x000ea20000000a00 */
[----:B------:R-:W-:-:S02]  /*05f0*/  ISETP.GE.AND P3, PT, R16, UR21, PT ;  /* 0x0000001510007c0c */ /* 0x000fc4000bf66270 */
[----:B------:R-:W-:Y:S02]  /*0600*/  PLOP3.LUT P2, PT, P0, P2, PT, 0x80, 0x8 ;  /* 0x000000000008781c */ /* 0x000fe40000745070 */
[----:B------:R-:W-:Y:S02]  /*0610*/  ISETP.GE.AND P4, PT, R14, UR21, PT ;  /* 0x000000150e007c0c */ /* 0x000fe4000bf86270 */
[----:B------:R-:W-:Y:S01]  /*0620*/  ISETP.GT.AND P3, PT, R16, -0x1, !P3 ;  /* 0xffffffff1000780c */ /* 0x000fe20005f64270 */
[----:B------:R-:W3:Y:S01]  /*0630*/  LDC.64 R20, c[0x0][0x388] ;  /* 0x0000e200ff147b82 */ /* 0x000ee20000000a00 */
[----:B------:R-:W-:-:S04]  /*0640*/  ISETP.GT.AND P4, PT, R14, -0x1, !P4 ;  /* 0xffffffff0e00780c */ /* 0x000fc80006784270 */
[----:B------:R-:W-:-:S03]  /*0650*/  PLOP3.LUT P4, PT, P0, P4, PT, 0x80, 0x8 ;  /* 0x000000000008781c */ /* 0x000fc60000789070 */
[----:B------:R-:W4:Y:S01]  /*0660*/  LDC.64 R22, c[0x0][0x380] ;  /* 0x0000e000ff167b82 */ /* 0x000f220000000a00 */
[----:B0-----:R-:W-:-:S07]  /*0670*/  @P2 IMAD.WIDE R26, R15, 0x4, R26 ;  /* 0x000000040f1a2825 */ /* 0x001fce00078e021a */
[----:B------:R-:W0:Y:S01]  /*0680*/  LDC.64 R16, c[0x0][0x380] ;  /* 0x0000e000ff107b82 */ /* 0x000e220000000a00 */
[----:B------:R-:W-:Y:S02]  /*0690*/  PLOP3.LUT P3, PT, P0, P3, PT, 0x80, 0x8 ;  /* 0x000000000008781c */ /* 0x000fe40000767070 */
[----:B------:R-:W-:Y:S01]  /*06a0*/  MOV R29, UR8 ;  /* 0x00000008001d7c02 */ /* 0x000fe20008000f00 */
[----:B--2---:R-:W-:Y:S01]  /*06b0*/  @P2 IMAD.WIDE R24, R13, 0x4, R24 ;  /* 0x000000040d182825 */ /* 0x004fe200078e0218 */
[----:B-1----:R-:W2:Y:S03]  /*06c0*/  @P2 LDG.E R19, desc[UR18][R26.64] ;  /* 0x000000121a132981 */ /* 0x002ea6000c1e1900 */
[----:B------:R-:W1:Y:S01]  /*06d0*/  LDC.64 R14, c[0x0][0x388] ;  /* 0x0000e200ff0e7b82 */ /* 0x000e620000000a00 */
[----:B---3--:R-:W-:Y:S01]  /*06e0*/  @P4 IMAD.WIDE R20, R29, 0x4, R20 ;  /* 0x000000041d144825 */ /* 0x008fe200078e0214 */
[----:B------:R-:W-:Y:S01]  /*06f0*/  MOV R29, UR13 ;  /* 0x0000000d001d7c02 */ /* 0x000fe20008000f00 */
[----:B------:R3:W2:Y:S02]  /*0700*/  @P2 LDG.E R26, desc[UR18][R24.64] ;  /* 0x00000012181a2981 */ /* 0x0006a4000c1e1900 */
[----:B----4-:R-:W-:-:S02]  /*0710*/  @P4 IMAD.WIDE R22, R12, 0x4, R22 ;  /* 0x000000040c164825 */ /* 0x010fc400078e0216 */
[----:B------:R4:W5:Y:S04]  /*0720*/  @P4 LDG.E R27, desc[UR18][R20.64] ;  /* 0x00000012141b4981 */ /* 0x000968000c1e1900 */
[----:B------:R-:W5:Y:S01]  /*0730*/  @P4 LDG.E R22, desc[UR18][R22.64] ;  /* 0x0000001216164981 */ /* 0x000f62000c1e1900 */
[----:B0-----:R-:W-:Y:S01]  /*0740*/  @P3 IMAD.WIDE R16, R7, 0x4, R16 ;  /* 0x0000000407103825 */ /* 0x001fe200078e0210 */
[----:B------:R-:W-:Y:S01]  /*0750*/  ISETP.GE.AND P1, PT, R18, UR21, PT ;  /* 0x0000001512007c0c */ /* 0x000fe2000bf26270 */
[----:B---3--:R-:W0:Y:S04]  /*0760*/  LDC.64 R24, c[0x0][0x388] ;  /* 0x0000e200ff187b82 */ /* 0x008e280000000a00 */
[----:B------:R3:W5:Y:S01]  /*0770*/  @P3 LDG.E R17, desc[UR18][R16.64] ;  /* 0x0000001210113981 */ /* 0x000762000c1e1900 */
[----:B-1----:R-:W-:-:S03]  /*0780*/  @P3 IMAD.WIDE R14, R29, 0x4, R14 ;  /* 0x000000041d0e3825 */ /* 0x002fc600078e020e */
[----:B----4-:R-:W1:Y:S02]  /*0790*/  LDC.64 R20, c[0x0][0x380] ;  /* 0x0000e000ff147b82 */ /* 0x010e640000000a00 */
[----:B------:R4:W5:Y:S01]  /*07a0*/  @P3 LDG.E R29, desc[UR18][R14.64] ;  /* 0x000000120e1d3981 */ /* 0x000962000c1e1900 */
[C---:B---3--:R-:W-:Y:S01]  /*07b0*/  IADD3 R16, PT, PT, R18.reuse, 0x2, RZ ;  /* 0x0000000212107810 */ /* 0x048fe20007ffe0ff */
[----:B------:R-:W-:-:S04]  /*07c0*/  VIADD R28, R18, 0x1 ;  /* 0x00000001121c7836 */ /* 0x000fc80000000000 */
[----:B----4-:R-:W3:Y:S01]  /*07d0*/  LDC.64 R14, c[0x0][0x388] ;  /* 0x0000e200ff0e7b82 */ /* 0x010ee20000000a00 */
[----:B------:R-:W-:Y:S02]  /*07e0*/  ISETP.GE.AND P5, PT, R28, UR21, PT ;  /* 0x000000151c007c0c */ /* 0x000fe4000bfa6270 */
[----:B------:R-:W-:-:S04]  /*07f0*/  ISETP.GT.AND P1, PT, R18, -0x1, !P1 ;  /* 0xffffffff1200780c */ /* 0x000fc80004f24270 */
[----:B------:R-:W-:-:S13]  /*0800*/  PLOP3.LUT P1, PT, P0, P1, PT, 0x80, 0x8 ;  /* 0x000000000008781c */ /* 0x000fda0000723070 */
[----:B-1----:R-:W-:-:S06]  /*0810*/  @P1 IMAD.WIDE R20, R5, 0x4, R20 ;  /* 0x0000000405141825 */ /* 0x002fcc00078e0214 */
[----:B------:R-:W4:Y:S01]  /*0820*/  @P1 LDG.E R20, desc[UR18][R20.64] ;  /* 0x0000001214141981 */ /* 0x000f22000c1e1900 */
[----:B--2---:R-:W-:-:S04]  /*0830*/  @P2 FFMA R4, R26, R19, R4 ;  /* 0x000000131a042223 */ /* 0x004fc80000000004 */
[----:B-----5:R-:W-:Y:S02]  /*0840*/  @P4 FFMA R4, R22, R27, R4 ;  /* 0x0000001b16044223 */ /* 0x020fe40000000004 */
[----:B------:R-:W1:Y:S01]  /*0850*/  LDC.64 R22, c[0x0][0x380] ;  /* 0x0000e000ff167b82 */ /* 0x000e620000000a00 */
[----:B------:R-:W-:Y:S01]  /*0860*/  ISETP.GT.AND P2, PT, R28, -0x1, !P5 ;  /* 0xffffffff1c00780c */ /* 0x000fe20006f44270 */
[----:B------:R-:W-:Y:S01]  /*0870*/  @P3 FFMA R4, R17, R29, R4 ;  /* 0x0000001d11043223 */ /* 0x000fe20000000004 */
[----:B------:R-:W-:-:S04]  /*0880*/  ISETP.GE.AND P3, PT, R16, UR21, PT ;  /* 0x0000001510007c0c */ /* 0x000fc8000bf66270 */
[----:B------:R-:W-:Y:S02]  /*0890*/  ISETP.GT.AND P3, PT, R16, -0x1, !P3 ;  /* 0xffffffff1000780c */ /* 0x000fe40005f64270 */
[----:B------:R-:W2:Y:S01]  /*08a0*/  LDC.64 R16, c[0x0][0x388] ;  /* 0x0000e200ff107b82 */ /* 0x000ea20000000a00 */
[----:B------:R-:W-:Y:S02]  /*08b0*/  PLOP3.LUT P2, PT, P0, P2, PT, 0x80, 0x8 ;  /* 0x000000000008781c */ /* 0x000fe40000745070 */
[----:B------:R-:W-:Y:S02]  /*08c0*/  PLOP3.LUT P3, PT, P0, P3, PT, 0x80, 0x8 ;  /* 0x000000000008781c */ /* 0x000fe40000767070 */
[----:B------:R-:W-:Y:S01]  /*08d0*/  MOV R19, UR12 ;  /* 0x0000000c00137c02 */ /* 0x000fe20008000f00 */
[----:B------:R-:W-:Y:S01]  /*08e0*/  IMAD.U32 R29, RZ, RZ, UR10 ;  /* 0x0000000aff1d7e24 */ /* 0x000fe2000f8e00ff */
[----:B------:R-:W-:Y:S02]  /*08f0*/  IADD3 R26, PT, PT, R18, 0x3, RZ ;  /* 0x00000003121a7810 */ /* 0x000fe40007ffe0ff */
[----:B------:R-:W-:Y:S01]  /*0900*/  MOV R27, UR11 ;  /* 0x0000000b001b7c02 */ /* 0x000fe20008000f00 */
[----:B---3--:R-:W-:Y:S01]  /*0910*/  @P1 IMAD.WIDE R14, R19, 0x4, R14 ;  /* 0x00000004130e1825 */ /* 0x008fe200078e020e */
[----:B------:R-:W-:-:S03]  /*0920*/  ISETP.GE.AND P4, PT, R26, UR21, PT ;  /* 0x000000151a007c0c */ /* 0x000fc6000bf86270 */
[----:B-1----:R-:W-:Y:S01]  /*0930*/  @P2 IMAD.WIDE R22, R8, 0x4, R22 ;  /* 0x0000000408162825 */ /* 0x002fe200078e0216 */
[----:B------:R1:W4:Y:S01]  /*0940*/  @P1 LDG.E R19, desc[UR18][R14.64] ;  /* 0x000000120e131981 */ /* 0x000322000c1e1900 */
[----:B------:R-:W-:Y:S02]  /*0950*/  ISETP.GT.AND P4, PT, R26, -0x1, !P4 ;  /* 0xffffffff1a00780c */ /* 0x000fe40006784270 */
[----:B0-----:R-:W-:Y:S02]  /*0960*/  @P2 IMAD.WIDE R24, R27, 0x4, R24 ;  /* 0x000000041b182825 */ /* 0x001fe400078e0218 */
[----:B------:R-:W3:Y:S01]  /*0970*/  @P2 LDG.E R23, desc[UR18][R22.64] ;  /* 0x0000001216172981 */ /* 0x000ee2000c1e1900 */
[----:B------:R-:W0:Y:S01]  /*0980*/  LDC.64 R26, c[0x0][0x388] ;  /* 0x0000e200ff1a7b82 */ /* 0x000e220000000a00 */
[----:B--2---:R-:W-:-:S07]  /*0990*/  @P3 IMAD.WIDE R16, R29, 0x4, R16 ;  /* 0x000000041d103825 */ /* 0x004fce00078e0210 */
[----:B-1----:R-:W1:Y:S01]  /*09a0*/  LDC.64 R14, c[0x0][0x380] ;  /* 0x0000e000ff0e7b82 */ /* 0x002e620000000a00 */
[----:B------:R2:W5:Y:S01]  /*09b0*/  @P3 LDG.E R22, desc[UR18][R16.64] ;  /* 0x0000001210163981 */ /* 0x000562000c1e1900 */
[----:B------:R-:W-:-:S03]  /*09c0*/  PLOP3.LUT P4, PT, P0, P4, PT, 0x80, 0x8 ;  /* 0x000000000008781c */ /* 0x000fc60000789070 */
[----:B------:R0:W3:Y:S03]  /*09d0*/  @P2 LDG.E R24, desc[UR18][R24.64] ;  /* 0x0000001218182981 */ /* 0x0000e6000c1e1900 */
[----:B--2---:R-:W2:Y:S01]  /*09e0*/  LDC.64 R16, c[0x0][0x380] ;  /* 0x0000e000ff107b82 */ /* 0x004ea20000000a00 */
[----:B0-----:R-:W-:-:S06]  /*09f0*/  MOV R25, UR9 ;  /* 0x0000000900197c02 */ /* 0x001fcc0008000f00 */
[----:B------:R-:W-:-:S04]  /*0a00*/  @P4 IMAD.WIDE R26, R25, 0x4, R26 ;  /* 0x00000004191a4825 */ /* 0x000fc800078e021a */
[----:B-1----:R-:W-:Y:S01]  /*0a10*/  @P3 IMAD.WIDE R14, R9, 0x4, R14 ;  /* 0x00000004090e3825 */ /* 0x002fe200078e020e */
[----:B------:R-:W-:Y:S01]  /*0a20*/  IADD3 R28, PT, PT, R18, 0x4, RZ ;  /* 0x00000004121c7810 */ /* 0x000fe20007ffe0ff */
[----:B------:R-:W5:Y:S04]  /*0a30*/  @P4 LDG.E R25, desc[UR18][R26.64] ;  /* 0x000000121a194981 */ /* 0x000f68000c1e1900 */
[----:B------:R0:W5:Y:S01]  /*0a40*/  @P3 LDG.E R21, desc[UR18][R14.64] ;  /* 0x000000120e153981 */ /* 0x000162000c1e1900 */
[----:B--2---:R-:W-:Y:S01]  /*0a50*/  @P4 IMAD.WIDE R16, R10, 0x4, R16 ;  /* 0x000000040a104825 */ /* 0x004fe200078e0210 */
[C---:B------:R-:W-:Y:S01]  /*0a60*/  ISETP.GE.AND P5, PT, R28.reuse, UR21, PT ;  /* 0x000000151c007c0c */ /* 0x040fe2000bfa6270 */
[----:B0-----:R-:W0:Y:S03]  /*0a70*/  LDC.64 R14, c[0x0][0x388] ;  /* 0x0000e200ff0e7b82 */ /* 0x001e260000000a00 */
[----:B------:R1:W2:Y:S01]  /*0a80*/  @P4 LDG.E R26, desc[UR18][R16.64] ;  /* 0x00000012101a4981 */ /* 0x0002a2000c1e1900 */
[----:B------:R-:W-:-:S04]  /*0a90*/  ISETP.GT.AND P5, PT, R28, -0x1, !P5 ;  /* 0xffffffff1c00780c */ /* 0x000fc80006fa4270 */
[----:B-1----:R-:W1:Y:S01]  /*0aa0*/  LDC.64 R16, c[0x0][0x380] ;  /* 0x0000e000ff107b82 */ /* 0x002e620000000a00 */
[----:B------:R-:W-:Y:S02]  /*0ab0*/  PLOP3.LUT P5, PT, P0, P5, PT, 0x80, 0x8 ;  /* 0x000000000008781c */ /* 0x000fe400007ab070 */
[----:B------:R-:W-:-:S11]  /*0ac0*/  MOV R29, UR15 ;  /* 0x0000000f001d7c02 */ /* 0x000fd60008000f00 */
[----:B0-----:R-:W-:-:S06]  /*0ad0*/  @P5 IMAD.WIDE R14, R29, 0x4, R14 ;  /* 0x000000041d0e5825 */ /* 0x001fcc00078e020e */
[----:B------:R-:W2:Y:S01]  /*0ae0*/  @P5 LDG.E R14, desc[UR18][R14.64] ;  /* 0x000000120e0e5981 */ /* 0x000ea2000c1e1900 */
[----:B-1----:R-:W-:-:S05]  /*0af0*/  @P5 IMAD.WIDE R16, R11, 0x4, R16 ;  /* 0x000000040b105825 */ /* 0x002fca00078e0210 */
[----:B------:R-:W2:Y:S01]  /*0b00*/  @P5 LDG.E R29, desc[UR18][R16.64] ;  /* 0x00000012101d5981 */ /* 0x000ea2000c1e1900 */
[----:B------:R-:W-:-:S04]  /*0b10*/  UIADD3 UR16, UPT, UPT, UR16, 0x8, URZ ;  /* 0x0000000810107890 */ /* 0x000fc8000fffe0ff */
[----:B------:R-:W-:Y:S01]  /*0b20*/  UISETP.NE.AND UP0, UPT, UR16, URZ, UPT ;  /* 0x000000ff1000728c */ /* 0x000fe2000bf05270 */
[----:B------:R-:W-:Y:S01]  /*0b30*/  IADD3 R18, PT, PT, R18, 0x8, RZ ;  /* 0x0000000812127810 */ /* 0x000fe20007ffe0ff */
[C---:B------:R-:W-:Y:S01]  /*0b40*/  IMAD R5, R6.reuse, 0x8, R5 ;  /* 0x0000000806057824 */ /* 0x040fe200078e0205 */
[C---:B------:R-:W-:Y:S01]  /*0b50*/  LEA R13, R6.reuse, R13, 0x3 ;  /* 0x0000000d060d7211 */ /* 0x040fe200078e18ff */
[C---:B------:R-:W-:Y:S01]  /*0b60*/  IMAD R10, R6.reuse, 0x8, R10 ;  /* 0x00000008060a7824 */ /* 0x040fe200078e020a */
[C---:B------:R-:W-:Y:S02]  /*0b70*/  LEA R12, R6.reuse, R12, 0x3 ;  /* 0x0000000c060c7211 */ /* 0x040fe400078e18ff */
[C---:B------:R-:W-:Y:S02]  /*0b80*/  LEA R7, R6.reuse, R7, 0x3 ;  /* 0x0000000706077211 */ /* 0x040fe400078e18ff */
[C---:B------:R-:W-:Y:S02]  /*0b90*/  LEA R8, R6.reuse, R8, 0x3 ;  /* 0x0000000806087211 */ /* 0x040fe400078e18ff */
[----:B------:R-:W-:-:S02]  /*0ba0*/  LEA R9, R6, R9, 0x3 ;  /* 0x0000000906097211 */ /* 0x000fc400078e18ff */
[----:B------:R-:W-:Y:S01]  /*0bb0*/  LEA R11, R6, R11, 0x3 ;  /* 0x0000000b060b7211 */ /* 0x000fe200078e18ff */
[----:B------:R-:W-:Y:S02]  /*0bc0*/  ULEA UR15, UR26, UR15, 0x3 ;  /* 0x0000000f1a0f7291 */ /* 0x000fe4000f8e18ff */
[----:B------:R-:W-:Y:S02]  /*0bd0*/  ULEA UR9, UR26, UR9, 0x3 ;  /* 0x000000091a097291 */ /* 0x000fe4000f8e18ff */
[----:B------:R-:W-:Y:S02]  /*0be0*/  ULEA UR10, UR26, UR10, 0x3 ;  /* 0x0000000a1a0a7291 */ /* 0x000fe4000f8e18ff */
[----:B------:R-:W-:Y:S02]  /*0bf0*/  ULEA UR11, UR26, UR11, 0x3 ;  /* 0x0000000b1a0b7291 */ /* 0x000fe4000f8e18ff */
[----:B------:R-:W-:Y:S02]  /*0c00*/  ULEA UR12, UR26, UR12, 0x3 ;  /* 0x0000000c1a0c7291 */ /* 0x000fe4000f8e18ff */
[----:B------:R-:W-:-:S02]  /*0c10*/  ULEA UR13, UR26, UR13, 0x3 ;  /* 0x0000000d1a0d7291 */ /* 0x000fc4000f8e18ff */
[----:B------:R-:W-:Y:S02]  /*0c20*/  ULEA UR8, UR26, UR8, 0x3 ;  /* 0x000000081a087291 */ /* 0x000fe4000f8e18ff */
[----:B------:R-:W-:Y:S01]  /*0c30*/  ULEA UR7, UR26, UR7, 0x3 ;  /* 0x000000071a077291 */ /* 0x000fe2000f8e18ff */
[----:B----4-:R-:W-:-:S04]  /*0c40*/  @P1 FFMA R4, R20, R19, R4 ;  /* 0x0000001314041223 */ /* 0x010fc80000000004 */
[----:B---3--:R-:W-:-:S04]  /*0c50*/  @P2 FFMA R4, R23, R24, R4 ;  /* 0x0000001817042223 */ /* 0x008fc80000000004 */
[----:B-----5:R-:W-:-:S04]  /*0c60*/  @P3 FFMA R4, R21, R22, R4 ;  /* 0x0000001615043223 */ /* 0x020fc80000000004 */
[----:B--2---:R-:W-:-:S04]  /*0c70*/  @P4 FFMA R4, R26, R25, R4 ;  /* 0x000000191a044223 */ /* 0x004fc80000000004 */
[----:B------:R-:W-:Y:S01]  /*0c80*/  @P5 FFMA R4, R29, R14, R4 ;  /* 0x0000000e1d045223 */ /* 0x000fe20000000004 */
[----:B------:R-:W-:Y:S06]  /*0c90*/  BRA.U UP0, `(.L_x_2) ;  /* 0xfffffff900347547 */ /* 0x000fec000b83ffff */
[----:B------:R-:W-:-:S07]  /*0ca0*/  MOV R17, UR20 ;  /* 0x0000001400117c02 */ /* 0x000fce0008000f00 */
.L_x_1:
[----:B------:R-:W0:Y:S01]  /*0cb0*/  LDCU UR7, c[0x0][0x3a4] ;  /* 0x00007480ff0777ac */ /* 0x000e220008000800 */
[----:B------:R-:W2:Y:S01]  /*0cc0*/  S2UR UR13, SR_CTAID.Z ;  /* 0x00000000000d79c3 */ /* 0x000ea20000002700 */
[----:B0-----:R-:W-:-:S04]  /*0cd0*/  ULOP3.LUT UR8, UR7, 0x7, URZ, 0xc0, !UPT ;  /* 0x0000000707087892 */ /* 0x001fc8000f8ec0ff */
[----:B------:R-:W-:-:S09]  /*0ce0*/  UISETP.NE.AND UP0, UPT, UR8, URZ, UPT ;  /* 0x000000ff0800728c */ /* 0x000fd2000bf05270 */
[----:B--2---:R-:W-:Y:S05]  /*0cf0*/  BRA.U !UP0, `(.L_x_3) ;  /* 0x0000000908507547 */ /* 0x004fea000b800000 */
[----:B------:R-:W0:Y:S01]  /*0d00*/  LDCU UR7, c[0x0][0x3a0] ;  /* 0x00007400ff0777ac */ /* 0x000e220008000800 */
[----:B------:R-:W-:Y:S01]  /*0d10*/  IADD3 R5, PT, PT, R0, UR6, RZ ;  /* 0x0000000600057c10 */ /* 0x000fe2000fffe0ff */
[----:B------:R-:W0:Y:S01]  /*0d20*/  LDCU UR14, c[0x0][0x39c] ;  /* 0x00007380ff0e77ac */ /* 0x000e220008000800 */
[----:B------:R-:W2:Y:S01]  /*0d30*/  LDCU UR10, c[0x0][0x3a4] ;  /* 0x00007480ff0a77ac */ /* 0x000ea20008000800 */
[----:B------:R-:W3:Y:S01]  /*0d40*/  LDCU UR9, c[0x0][0x3a4] ;  /* 0x00007480ff0977ac */ /* 0x000ee20008000800 */
[----:B------:R-:W-:-:S04]  /*0d50*/  UIADD3 UR8, UPT, UPT, UR8, -0x1, URZ ;  /* 0xffffffff08087890 */ /* 0x000fc8000fffe0ff */
[----:B------:R-:W-:Y:S02]  /*0d60*/  UISETP.GE.U32.AND UP0, UPT, UR8, 0x3, UPT ;  /* 0x000000030800788c */ /* 0x000fe4000bf06070 */
[----:B0-----:R-:W-:-:S04]  /*0d70*/  UIMAD UR7, UR7, UR14, URZ ;  /* 0x0000000e070772a4 */ /* 0x001fc8000f8e02ff */
[----:B------:R-:W-:Y:S02]  /*0d80*/  UIMAD UR7, UR7, UR4, URZ ;  /* 0x00000004070772a4 */ /* 0x000fe4000f8e02ff */
[----:B--2---:R-:W-:Y:S02]  /*0d90*/  UIMAD UR11, UR4, UR10, UR6 ;  /* 0x0000000a040b72a4 */ /* 0x004fe4000f8e0206 */
[----:B---3--:R-:W-:Y:S02]  /*0da0*/  ULOP3.LUT UP1, UR12, UR9, 0x3, URZ, 0xc0, !UPT ;  /* 0x00000003090c7892 */ /* 0x008fe4000f82c0ff */
[----:B------:R-:W-:Y:S01]  /*0db0*/  MOV R6, UR7 ;  /* 0x0000000700067c02 */ /* 0x000fe20008000f00 */
[----:B------:R-:W-:-:S04]  /*0dc0*/  UIMAD UR11, UR11, UR10, URZ ;  /* 0x0000000a0b0b72a4 */ /* 0x000fc8000f8e02ff */
[----:B------:R-:W-:Y:S01]  /*0dd0*/  IMAD R5, R5, UR14, R6 ;  /* 0x0000000e05057c24 */ /* 0x000fe2000f8e0206 */
[----:B------:R-:W-:Y:S07]  /*0de0*/  BRA.U !UP0, `(.L_x_4) ;  /* 0x00000005081c7547 */ /* 0x000fee000b800000 */
[----:B------:R-:W-:Y:S01]  /*0df0*/  IADD3 R26, PT, PT, R2, R17, RZ ;  /* 0x00000011021a7210 */ /* 0x000fe20007ffe0ff */
[----:B------:R-:W0:Y:S03]  /*0e00*/  LDC.64 R10, c[0x0][0x380] ;  /* 0x0000e000ff0a7b82 */ /* 0x000e260000000a00 */
[C---:B------:R-:W-:Y:S01]  /*0e10*/  ISETP.GE.AND P1, PT, R26.reuse, UR14, PT ;  /* 0x0000000e1a007c0c */ /* 0x040fe2000bf26270 */
[C---:B------:R-:W-:Y:S01]  /*0e20*/  VIADD R14, R26.reuse, 0x1 ;  /* 0x000000011a0e7836 */ /* 0x040fe20000000000 */
[C---:B------:R-:W-:Y:S02]  /*0e30*/  IADD3 R24, PT, PT, R26.reuse, 0x2, RZ ;  /* 0x000000021a187810 */ /* 0x040fe40007ffe0ff */
[----:B------:R-:W-:Y:S01]  /*0e40*/  ISETP.GT.AND P1, PT, R26, -0x1, !P1 ;  /* 0xffffffff1a00780c */ /* 0x000fe20004f24270 */
[----:B------:R-:W2:Y:S01]  /*0e50*/  LDC.64 R28, c[0x0][0x388] ;  /* 0x0000e200ff1c7b82 */ /* 0x000ea20000000a00 */
[----:B------:R-:W-:-:S02]  /*0e60*/  ISETP.GE.AND P2, PT, R14, UR14, PT ;  /* 0x0000000e0e007c0c */ /* 0x000fc4000bf46270 */
[----:B------:R-:W-:Y:S02]  /*0e70*/  PLOP3.LUT P1, PT, P0, P1, PT, 0x80, 0x8 ;  /* 0x000000000008781c */ /* 0x000fe40000723070 */
[----:B------:R-:W-:Y:S02]  /*0e80*/  ISETP.GT.AND P2, PT, R14, -0x1, !P2 ;  /* 0xffffffff0e00780c */ /* 0x000fe40005744270 */
[C---:B------:R-:W-:Y:S01]  /*0e90*/  ISETP.GE.AND P3, PT, R24.reuse, UR14, PT ;  /* 0x0000000e18007c0c */ /* 0x040fe2000bf66270 */
[----:B------:R-:W3:Y:S01]  /*0ea0*/  LDC.64 R20, c[0x0][0x380] ;  /* 0x0000e000ff147b82 */ /* 0x000ee20000000a00 */
[----:B------:R-:W-:Y:S02]  /*0eb0*/  PLOP3.LUT P2, PT, P0, P2, PT, 0x80, 0x8 ;  /* 0x000000000008781c */ /* 0x000fe40000745070 */
[----:B------:R-:W-:-:S04]  /*0ec0*/  ISETP.GT.AND P3, PT, R24, -0x1, !P3 ;  /* 0xffffffff1800780c */ /* 0x000fc80005f64270 */
[----:B------:R-:W-:Y:S01]  /*0ed0*/  PLOP3.LUT P3, PT, P0, P3, PT, 0x80, 0x8 ;  /* 0x000000000008781c */ /* 0x000fe20000767070 */
[----:B------:R-:W4:Y:S01]  /*0ee0*/  @P1 LDC R13, c[0x0][0x398] ;  /* 0x0000e600ff0d1b82 */ /* 0x000f220000000800 */
[----:B------:R-:W-:Y:S02]  /*0ef0*/  @P1 IADD3 R8, PT, PT, R5, R26, RZ ;  /* 0x0000001a05081210 */ /* 0x000fe40007ffe0ff */
[----:B------:R-:W-:Y:S02]  /*0f00*/  IADD3 R26, PT, PT, R26, 0x3, RZ ;  /* 0x000000031a1a7810 */ /* 0x000fe40007ffe0ff */
[----:B------:R-:W-:Y:S02]  /*0f10*/  @P1 IADD3 R12, PT, PT, R17, UR11, RZ ;  /* 0x0000000b110c1c10 */ /* 0x000fe4000fffe0ff */
[C---:B------:R-:W-:Y:S01]  /*0f20*/  ISETP.GE.AND P4, PT, R26.reuse, UR14, PT ;  /* 0x0000000e1a007c0c */ /* 0x040fe2000bf86270 */
[----:B------:R-:W5:Y:S03]  /*0f30*/  @P1 LDC R15, c[0x0][0x3a8] ;  /* 0x0000ea00ff0f1b82 */ /* 0x000f660000000800 */
[----:B------:R-:W-:-:S04]  /*0f40*/  ISETP.GT.AND P4, PT, R26, -0x1, !P4 ;  /* 0xffffffff1a00780c */ /* 0x000fc80006784270 */
[----:B------:R-:W-:Y:S01]  /*0f50*/  PLOP3.LUT P4, PT, P0, P4, PT, 0x80, 0x8 ;  /* 0x000000000008781c */ /* 0x000fe20000789070 */
[----:B------:R-:W3:Y:S08]  /*0f60*/  @P2 LDC R6, c[0x0][0x3a8] ;  /* 0x0000ea00ff062b82 */ /* 0x000ef00000000800 */
[----:B------:R-:W3:Y:S01]  /*0f70*/  @P2 LDC R7, c[0x0][0x398] ;  /* 0x0000e600ff072b82 */ /* 0x000ee20000000800 */
[----:B----4-:R-:W-:-:S04]  /*0f80*/  @P1 IMAD R13, R8, R13, UR13 ;  /* 0x0000000d080d1e24 */ /* 0x010fc8000f8e020d */
[----:B0-----:R-:W-:-:S03]  /*0f90*/  @P1 IMAD.WIDE R10, R13, 0x4, R10 ;  /* 0x000000040d0a1825 */ /* 0x001fc600078e020a */
[----:B------:R-:W0:Y:S01]  /*0fa0*/  LDC.64 R8, c[0x0][0x388] ;  /* 0x0000e200ff087b82 */ /* 0x000e220000000a00 */
[----:B-----5:R-:W-:Y:S01]  /*0fb0*/  @P1 IMAD R13, R12, R15, UR5 ;  /* 0x000000050c0d1e24 */ /* 0x020fe2000f8e020f */
[----:B------:R-:W-:Y:S01]  /*0fc0*/  @P2 IADD3 R12, PT, PT, R5, R14, RZ ;  /* 0x0000000e050c2210 */ /* 0x000fe20007ffe0ff */
[----:B------:R-:W-:Y:S01]  /*0fd0*/  @P2 VIADD R15, R17, UR11 ;  /* 0x0000000b110f2c36 */ /* 0x000fe20008000000 */
[----:B-1----:R-:W4:Y:S01]  /*0fe0*/  @P1 LDG.E R19, desc[UR18][R10.64] ;  /* 0x000000120a131981 */ /* 0x002f22000c1e1900 */
[----:B--2---:R-:W-:-:S03]  /*0ff0*/  @P1 IMAD.WIDE R28, R13, 0x4, R28 ;  /* 0x000000040d1c1825 */ /* 0x004fc600078e021c */
[----:B------:R-:W1:Y:S01]  /*1000*/  @P3 LDC R23, c[0x0][0x398] ;  /* 0x0000e600ff173b82 */ /* 0x000e620000000800 */
[----:B---3--:R-:W-:Y:S01]  /*1010*/  @P2 IMAD R6, R15, R6, R6 ;  /* 0x000000060f062224 */ /* 0x008fe200078e0206 */
[----:B------:R2:W4:Y:S01]  /*1020*/  @P1 LDG.E R16, desc[UR18][R28.64] ;  /* 0x000000121c101981 */ /* 0x000522000c1e1900 */
[----:B------:R-:W-:-:S05]  /*1030*/  @P2 IMAD R7, R12, R7, UR13 ;  /* 0x0000000d0c072e24 */ /* 0x000fca000f8e0207 */
[----:B------:R-:W3:Y:S01]  /*1040*/  @P3 LDC R25, c[0x0][0x3a8] ;  /* 0x0000ea00ff193b82 */ /* 0x000ee20000000800 */
[----:B------:R-:W-:Y:S01]  /*1050*/  @P2 IADD3 R13, PT, PT, R6, UR5, RZ ;  /* 0x00000005060d2c10 */ /* 0x000fe2000fffe0ff */
[----:B------:R-:W-:-:S06]  /*1060*/  @P2 IMAD.WIDE R20, R7, 0x4, R20 ;  /* 0x0000000407142825 */ /* 0x000fcc00078e0214 */
[----:B------:R-:W5:Y:S01]  /*1070*/  LDC.64 R14, c[0x0][0x380] ;  /* 0x0000e000ff0e7b82 */ /* 0x000f620000000a00 */
[----:B0-----:R-:W-:-:S07]  /*1080*/  @P2 IMAD.WIDE R8, R13, 0x4, R8 ;  /* 0x000000040d082825 */ /* 0x001fce00078e0208 */
[----:B------:R-:W0:Y:S01]  /*1090*/  @P4 LDC R18, c[0x0][0x398] ;  /* 0x0000e600ff124b82 */ /* 0x000e220000000800 */
[----:B--2---:R-:W-:Y:S01]  /*10a0*/  @P3 IADD3 R28, PT, PT, R5, R24, RZ ;  /* 0x00000018051c3210 */ /* 0x004fe20007ffe0ff */
[----:B------:R-:W2:Y:S06]  /*10b0*/  @P2 LDG.E R21, desc[UR18][R20.64] ;  /* 0x0000001214152981 */ /* 0x000eac000c1e1900 */
[----:B------:R-:W0:Y:S08]  /*10c0*/  LDC.64 R6, c[0x0][0x388] ;  /* 0x0000e200ff067b82 */ /* 0x000e300000000a00 */
[----:B------:R-:W0:Y:S01]  /*10d0*/  @P4 LDC R22, c[0x0][0x3a8] ;  /* 0x0000ea00ff164b82 */ /* 0x000e220000000800 */
[----:B------:R-:W-:-:S07]  /*10e0*/  MOV R24, UR11 ;  /* 0x0000000b00187c02 */ /* 0x000fce0008000f00 */
[----:B------:R-:W0:Y:S08]  /*10f0*/  LDC.64 R10, c[0x0][0x380] ;  /* 0x0000e000ff0a7b82 */ /* 0x000e300000000a00 */
[----:B------:R-:W0:Y:S01]  /*1100*/  LDC.64 R12, c[0x0][0x388] ;  /* 0x0000e200ff0c7b82 */ /* 0x000e220000000a00 */
[----:B-1----:R-:W-:Y:S01]  /*1110*/  @P3 IMAD R27, R28, R23, UR13 ;  /* 0x0000000d1c1b3e24 */ /* 0x002fe2000f8e0217 */
[----:B------:R-:W-:Y:S01]  /*1120*/  @P3 IADD3 R28, PT, PT, R17, 0x2, R24 ;  /* 0x00000002111c3810 */ /* 0x000fe20007ffe018 */
[----:B------:R-:W2:Y:S01]  /*1130*/  @P2 LDG.E R8, desc[UR18][R8.64] ;  /* 0x0000001208082981 */ /* 0x000ea2000c1e1900 */
[----:B------:R-:W-:-:S03]  /*1140*/  @P4 IADD3 R23, PT, PT, R5, R26, RZ ;  /* 0x0000001a05174210 */ /* 0x000fc60007ffe0ff */
[----:B---3--:R-:W-:Y:S01]  /*1150*/  @P3 IMAD R29, R28, R25, UR5 ;  /* 0x000000051c1d3e24 */ /* 0x008fe2000f8e0219 */
[----:B------:R-:W-:Y:S01]  /*1160*/  @P4 IADD3 R25, PT, PT, R17, 0x3, R24 ;  /* 0x0000000311194810 */ /* 0x000fe20007ffe018 */
[----:B-----5:R-:W-:-:S04]  /*1170*/  @P3 IMAD.WIDE R14, R27, 0x4, R14 ;  /* 0x000000041b0e3825 */ /* 0x020fc800078e020e */
[----:B0-----:R-:W-:Y:S02]  /*1180*/  @P3 IMAD.WIDE R6, R29, 0x4, R6 ;  /* 0x000000041d063825 */ /* 0x001fe400078e0206 */
[----:B------:R-:W3:Y:S02]  /*1190*/  @P3 LDG.E R15, desc[UR18][R14.64] ;  /* 0x000000120e0f3981 */ /* 0x000ee4000c1e1900 */
[----:B------:R-:W-:Y:S02]  /*11a0*/  @P4 IMAD R23, R23, R18, UR13 ;  /* 0x0000000d17174e24 */ /* 0x000fe4000f8e0212 */
[----:B------:R-:W-:Y:S01]  /*11b0*/  @P4 IMAD R25, R25, R22, UR5 ;  /* 0x0000000519194e24 */ /* 0x000fe2000f8e0216 */
[----:B------:R-:W3:Y:S01]  /*11c0*/  @P3 LDG.E R6, desc[UR18][R6.64] ;  /* 0x0000001206063981 */ /* 0x000ee2000c1e1900 */
[----:B------:R-:W-:-:S04]  /*11d0*/  @P4 IMAD.WIDE R10, R23, 0x4, R10 ;  /* 0x00000004170a4825 */ /* 0x000fc800078e020a */
[----:B------:R-:W-:Y:S02]  /*11e0*/  @P4 IMAD.WIDE R12, R25, 0x4, R12 ;  /* 0x00000004190c4825 */ /* 0x000fe400078e020c */
[----:B------:R-:W5:Y:S04]  /*11f0*/  @P4 LDG.E R11, desc[UR18][R10.64] ;  /* 0x000000120a0b4981 */ /* 0x000f68000c1e1900 */
[----:B------:R-:W5:Y:S01]  /*1200*/  @P4 LDG.E R12, desc[UR18][R12.64] ;  /* 0x000000120c0c4981 */ /* 0x000f62000c1e1900 */
[----:B------:R-:W-:Y:S01]  /*1210*/  IADD3 R17, PT, PT, R17, 0x4, RZ ;  /* 0x0000000411117810 */ /* 0x000fe20007ffe0ff */
[----:B----4-:R-:W-:-:S04]  /*1220*/  @P1 FFMA R4, R19, R16, R4 ;  /* 0x0000001013041223 */ /* 0x010fc80000000004 */
[----:B--2---:R-:W-:-:S04]  /*1230*/  @P2 FFMA R4, R21, R8, R4 ;  /* 0x0000000815042223 */ /* 0x004fc80000000004 */
[----:B---3--:R-:W-:-:S04]  /*1240*/  @P3 FFMA R4, R15, R6, R4 ;  /* 0x000000060f043223 */ /* 0x008fc80000000004 */
[----:B-----5:R-:W-:-:S07]  /*1250*/  @P4 FFMA R4, R11, R12, R4 ;  /* 0x0000000c0b044223 */ /* 0x020fce0000000004 */
.L_x_4:
[----:B------:R-:W-:Y:S05]  /*1260*/  BRA.U !UP1, `(.L_x_3) ;  /* 0x0000000109f47547 */ /* 0x000fea000b800000 */
[----:B------:R-:W-:Y:S02]  /*1270*/  UISETP.NE.AND UP0, UPT, UR12, 0x1, UPT ;  /* 0x000000010c00788c */ /* 0x000fe4000bf05270 */
[----:B------:R-:W-:-:S04]  /*1280*/  ULOP3.LUT UR7, UR9, 0x1, URZ, 0xc0, !UPT ;  /* 0x0000000109077892 */ /* 0x000fc8000f8ec0ff */
[----:B------:R-:W-:-:S03]  /*1290*/  UISETP.NE.U32.AND UP1, UPT, UR7, 0x1, UPT ;  /* 0x000000010700788c */ /* 0x000fc6000bf25070 */
[----:B------:R-:W-:Y:S08]  /*12a0*/  BRA.U !UP0, `(.L_x_5) ;  /* 0x0000000108907547 */ /* 0x000ff0000b800000 */
[----:B------:R-:W-:Y:S01]  /*12b0*/  IMAD.IADD R14, R2, 0x1, R17 ;  /* 0x00000001020e7824 */ /* 0x000fe200078e0211 */
[----:B------:R-:W0:Y:S04]  /*12c0*/  LDC.64 R12, c[0x0][0x380] ;  /* 0x0000e000ff0c7b82 */ /* 0x000e280000000a00 */
[C---:B------:R-:W-:Y:S02]  /*12d0*/  IADD3 R16, PT, PT, R14.reuse, 0x1, RZ ;  /* 0x000000010e107810 */ /* 0x040fe40007ffe0ff */
[----:B------:R-:W-:Y:S02]  /*12e0*/  ISETP.GE.AND P1, PT, R14, UR14, PT ;  /* 0x0000000e0e007c0c */ /* 0x000fe4000bf26270 */
[----:B------:R-:W-:Y:S01]  /*12f0*/  ISETP.GE.AND P2, PT, R16, UR14, PT ;  /* 0x0000000e10007c0c */ /* 0x000fe2000bf46270 */
[----:B------:R-:W2:Y:S01]  /*1300*/  LDC.64 R10, c[0x0][0x388] ;  /* 0x0000e200ff0a7b82 */ /* 0x000ea20000000a00 */
[----:B------:R-:W-:-:S02]  /*1310*/  ISETP.GT.AND P1, PT, R14, -0x1, !P1 ;  /* 0xffffffff0e00780c */ /* 0x000fc40004f24270 */
[----:B------:R-:W-:Y:S02]  /*1320*/  ISETP.GT.AND P2, PT, R16, -0x1, !P2 ;  /* 0xffffffff1000780c */ /* 0x000fe40005744270 */
[----:B------:R-:W-:Y:S02]  /*1330*/  PLOP3.LUT P1, PT, P0, P1, PT, 0x80, 0x8 ;  /* 0x000000000008781c */ /* 0x000fe40000723070 */
[----:B------:R-:W-:Y:S01]  /*1340*/  PLOP3.LUT P2, PT, P0, P2, PT, 0x80, 0x8 ;  /* 0x000000000008781c */ /* 0x000fe20000745070 */
[----:B------:R-:W3:Y:S08]  /*1350*/  LDC.64 R8, c[0x0][0x380] ;  /* 0x0000e000ff087b82 */ /* 0x000ef00000000a00 */
[----:B------:R-:W4:Y:S02]  /*1360*/  LDC.64 R6, c[0x0][0x388] ;  /* 0x0000e200ff067b82 */ /* 0x000f240000000a00 */
[----:B------:R-:W-:-:S02]  /*1370*/  @P1 IADD3 R14, PT, PT, R5, R14, RZ ;  /* 0x0000000e050e1210 */ /* 0x000fc40007ffe0ff */
[C---:B------:R-:W-:Y:S02]  /*1380*/  @P2 IADD3 R20, PT, PT, R17.reuse, UR11, RZ ;  /* 0x0000000b11142c10 */ /* 0x040fe4000fffe0ff */
[----:B------:R-:W-:Y:S02]  /*1390*/  @P1 IADD3 R18, PT, PT, R17, UR11, RZ ;  /* 0x0000000b11121c10 */ /* 0x000fe4000fffe0ff */
[----:B------:R-:W5:Y:S08]  /*13a0*/  @P1 LDC R15, c[0x0][0x398] ;  /* 0x0000e600ff0f1b82 */ /* 0x000f700000000800 */
[----:B------:R-:W1:Y:S08]  /*13b0*/  @P2 LDC R23, c[0x0][0x3a8] ;  /* 0x0000ea00ff172b82 */ /* 0x000e700000000800 */
[----:B------:R-:W2:Y:S08]  /*13c0*/  @P1 LDC R19, c[0x0][0x3a8] ;  /* 0x0000ea00ff131b82 */ /* 0x000eb00000000800 */
[----:B------:R-:W3:Y:S01]  /*13d0*/  @P2 LDC R21, c[0x0][0x398] ;  /* 0x0000e600ff152b82 */ /* 0x000ee20000000800 */
[----:B-----5:R-:W-:Y:S01]  /*13e0*/  @P1 IMAD R15, R14, R15, UR13 ;  /* 0x0000000d0e0f1e24 */ /* 0x020fe2000f8e020f */
[----:B------:R-:W-:-:S03]  /*13f0*/  @P2 IADD3 R14, PT, PT, R5, R16, RZ ;  /* 0x00000010050e2210 */ /* 0x000fc60007ffe0ff */
[----:B0-----:R-:W-:-:S04]  /*1400*/  @P1 IMAD.WIDE R12, R15, 0x4, R12 ;  /* 0x000000040f0c1825 */ /* 0x001fc800078e020c */
[----:B-1----:R-:W-:Y:S02]  /*1410*/  @P2 IMAD R20, R20, R23, R23 ;  /* 0x0000001714142224 */ /* 0x002fe400078e0217 */
[----:B------:R-:W5:Y:S01]  /*1420*/  @P1 LDG.E R13, desc[UR18][R12.64] ;  /* 0x000000120c0d1981 */ /* 0x000f62000c1e1900 */
[----:B--2---:R-:W-:-:S04]  /*1430*/  @P1 IMAD R19, R18, R19, UR5 ;  /* 0x0000000512131e24 */ /* 0x004fc8000f8e0213 */
[----:B------:R-:W-:-:S04]  /*1440*/  @P1 IMAD.WIDE R10, R19, 0x4, R10 ;  /* 0x00000004130a1825 */ /* 0x000fc800078e020a */
[----:B---3--:R-:W-:Y:S02]  /*1450*/  @P2 IMAD R15, R14, R21, UR13 ;  /* 0x0000000d0e0f2e24 */ /* 0x008fe4000f8e0215 */
[----:B------:R-:W-:Y:S01]  /*1460*/  @P2 VIADD R21, R20, UR5 ;  /* 0x0000000514152c36 */ /* 0x000fe20008000000 */
[----:B------:R-:W5:Y:S01]  /*1470*/  @P1 LDG.E R11, desc[UR18][R10.64] ;  /* 0x000000120a0b1981 */ /* 0x000f62000c1e1900 */
[----:B------:R-:W-:-:S04]  /*1480*/  @P2 IMAD.WIDE R8, R15, 0x4, R8 ;  /* 0x000000040f082825 */ /* 0x000fc800078e0208 */
[----:B----4-:R-:W-:Y:S02]  /*1490*/  @P2 IMAD.WIDE R6, R21, 0x4, R6 ;  /* 0x0000000415062825 */ /* 0x010fe400078e0206 */
[----:B------:R-:W2:Y:S04]  /*14a0*/  @P2 LDG.E R9, desc[UR18][R8.64] ;  /* 0x0000001208092981 */ /* 0x000ea8000c1e1900 */
[----:B------:R-:W2:Y:S01]  /*14b0*/  @P2 LDG.E R7, desc[UR18][R6.64] ;  /* 0x0000001206072981 */ /* 0x000ea2000c1e1900 */
[----:B------:R-:W-:Y:S01]  /*14c0*/  IADD3 R17, PT, PT, R17, 0x2, RZ ;  /* 0x0000000211117810 */ /* 0x000fe20007ffe0ff */
[----:B-----5:R-:W-:-:S04]  /*14d0*/  @P1 FFMA R4, R11, R13, R4 ;  /* 0x0000000d0b041223 */ /* 0x020fc80000000004 */
[----:B--2---:R-:W-:-:S07]  /*14e0*/  @P2 FFMA R4, R7, R9, R4 ;  /* 0x0000000907042223 */ /* 0x004fce0000000004 */
.L_x_5:
[----:B------:R-:W-:Y:S05]  /*14f0*/  BRA.U UP1, `(.L_x_3) ;  /* 0x0000000101507547 */ /* 0x000fea000b800000 */
[----:B------:R-:W-:Y:S01]  /*1500*/  IADD3 R10, PT, PT, R2, R17, RZ ;  /* 0x00000011020a7210 */ /* 0x000fe20007ffe0ff */
[----:B------:R-:W-:Y:S03]  /*1510*/  BSSY.RECONVERGENT B0, `(.L_x_3) ;  /* 0x0000012000007945 */ /* 0x000fe60003800200 */
[----:B------:R-:W-:-:S04]  /*1520*/  ISETP.GE.AND P1, PT, R10, UR14, PT ;  /* 0x0000000e0a007c0c */ /* 0x000fc8000bf26270 */
[----:B------:R-:W-:-:S04]  /*1530*/  ISETP.GT.AND P1, PT, R10, -0x1, !P1 ;  /* 0xffffffff0a00780c */ /* 0x000fc80004f24270 */
[----:B------:R-:W-:-:S13]  /*1540*/  PLOP3.LUT P1, PT, P0, P1, PT, 0x80, 0x8 ;  /* 0x000000000008781c */ /* 0x000fda0000723070 */
[----:B------:R-:W-:Y:S05]  /*1550*/  @!P1 BRA `(.L_x_6) ;  /* 0x0000000000349947 */ /* 0x000fea0003800000 */
[----:B------:R-:W0:Y:S01]  /*1560*/  LDC R12, c[0x0][0x398] ;  /* 0x0000e600ff0c7b82 */ /* 0x000e220000000800 */
[----:B------:R-:W-:Y:S02]  /*1570*/  IADD3 R5, PT, PT, R5, R10, RZ ;  /* 0x0000000a05057210 */ /* 0x000fe40007ffe0ff */
[----:B------:R-:W-:-:S05]  /*1580*/  IADD3 R17, PT, PT, R17, UR11, RZ ;  /* 0x0000000b11117c10 */ /* 0x000fca000fffe0ff */
[----:B------:R-:W2:Y:S08]  /*1590*/  LDC R14, c[0x0][0x3a8] ;  /* 0x0000ea00ff0e7b82 */ /* 0x000eb00000000800 */
[----:B------:R-:W3:Y:S08]  /*15a0*/  LDC.64 R8, c[0x0][0x380] ;  /* 0x0000e000ff087b82 */ /* 0x000ef00000000a00 */
[----:B------:R-:W4:Y:S01]  /*15b0*/  LDC.64 R6, c[0x0][0x388] ;  /* 0x0000e200ff067b82 */ /* 0x000f220000000a00 */
[----:B0-----:R-:W-:-:S02]  /*15c0*/  IMAD R5, R5, R12, UR13 ;  /* 0x0000000d05057e24 */ /* 0x001fc4000f8e020c */
[----:B--2---:R-:W-:Y:S02]  /*15d0*/  IMAD R17, R17, R14, UR5 ;  /* 0x0000000511117e24 */ /* 0x004fe4000f8e020e */
[----:B---3--:R-:W-:-:S06]  /*15e0*/  IMAD.WIDE R8, R5, 0x4, R8 ;  /* 0x0000000405087825 */ /* 0x008fcc00078e0208 */
[----:B-1----:R-:W2:Y:S01]  /*15f0*/  LDG.E R9, desc[UR18][R8.64] ;  /* 0x0000001208097981 */ /* 0x002ea2000c1e1900 */
[----:B----4-:R-:W-:-:S06]  /*1600*/  IMAD.WIDE R6, R17, 0x4, R6 ;  /* 0x0000000411067825 */ /* 0x010fcc00078e0206 */
[----:B------:R-:W2:Y:S02]  /*1610*/  LDG.E R6, desc[UR18][R6.64] ;  /* 0x0000001206067981 */ /* 0x000ea4000c1e1900 */
[----:B--2---:R-:W-:-:S07]  /*1620*/  FFMA R4, R9, R6, R4 ;  /* 0x0000000609047223 */ /* 0x004fce0000000004 */
.L_x_6:
[----:B-1----:R-:W-:Y:S05]  /*1630*/  BSYNC.RECONVERGENT B0 ;  /* 0x0000000000007941 */ /* 0x002fea0003800200 */
.L_x_3:
[----:B------:R-:W0:Y:S01]  /*1640*/  LDCU UR7, c[0x0][0x3a4] ;  /* 0x00007480ff0777ac */ /* 0x000e220008000800 */
[----:B------:R-:W-:-:S04]  /*1650*/  UIADD3 UR6, UPT, UPT, UR6, 0x1, URZ ;  /* 0x0000000106067890 */ /* 0x000fc8000fffe0ff */
[----:B0-----:R-:W-:-:S09]  /*1660*/  UISETP.NE.AND UP0, UPT, UR6, UR7, UPT ;  /* 0x000000070600728c */ /* 0x001fd2000bf05270 */
[----:B------:R-:W-:Y:S05]  /*1670*/  BRA.U UP0, `(.L_x_7) ;  /* 0xffffffe900d07547 */ /* 0x000fea000b83ffff */
[----:B------:R-:W0:Y:S01]  /*1680*/  LDC.64 R10, c[0x0][0x398] ;  /* 0x0000e600ff0a7b82 */ /* 0x000e220000000a00 */
[----:B------:R-:W0:Y:S07]  /*1690*/  LDCU UR6, c[0x0][0x3a0] ;  /* 0x00007400ff0677ac */ /* 0x000e2e0008000800 */
[----:B------:R-:W2:Y:S01]  /*16a0*/  LDC.64 R6, c[0x0][0x390] ;  /* 0x0000e400ff067b82 */ /* 0x000ea20000000a00 */
[----:B0-----:R-:W-:Y:S01]  /*16b0*/  IMAD R8, R11, UR6, RZ ;  /* 0x000000060b087c24 */ /* 0x001fe2000f8e02ff */
[----:B------:R-:W0:Y:S03]  /*16c0*/  LDCU UR6, c[0x0][0x3a8] ;  /* 0x00007500ff0677ac */ /* 0x000e260008000800 */
[----:B------:R-:W-:Y:S01]  /*16d0*/  IMAD R5, R8, UR5, R3 ;  /* 0x0000000508057c24 */ /* 0x000fe2000f8e0203 */
[----:B------:R-:W-:-:S03]  /*16e0*/  UIADD3 UR5, UPT, UPT, UR5, 0x1, URZ ;  /* 0x0000000105057890 */ /* 0x000fc6000fffe0ff */
[----:B------:R-:W-:-:S04]  /*16f0*/  IMAD R5, R5, R10, UR13 ;  /* 0x0000000d05057e24 */ /* 0x000fc8000f8e020a */
[----:B--2---:R-:W-:-:S05]  /*1700*/  IMAD.WIDE R6, R5, 0x4, R6 ;  /* 0x0000000405067825 */ /* 0x004fca00078e0206 */
[----:B-1----:R2:W-:Y:S01]  /*1710*/  STG.E desc[UR18][R6.64], R4 ;  /* 0x0000000406007986 */ /* 0x0025e2000c101912 */
[----:B0-----:R-:W-:-:S09]  /*1720*/  UISETP.NE.AND UP0, UPT, UR5, UR6, UPT ;  /* 0x000000060500728c */ /* 0x001fd2000bf05270 */
[----:B------:R-:W-:Y:S05]  /*1730*/  BRA.U UP0, `(.L_x_8) ;  /* 0xffffffe900987547 */ /* 0x000fea000b83ffff */
[----:B------:R-:W-:-:S04]  /*1740*/  UIADD3 UR6, UPT, UPT, UR4, 0x1, URZ ;  /* 0x0000000104067890 */ /* 0x000fc8000fffe0ff */
[----:B------:R-:W-:-:S06]  /*1750*/  UISETP.NE.AND UP0, UPT, UR6, 0x3, UPT ;  /* 0x000000030600788c */ /* 0x000fcc000bf05270 */
[----:B------:R-:W-:-:S13]  /*1760*/  PLOP3.LUT P0, PT, PT, PT, UP0, 0x80, 0x8 ;  /* 0x000000000008781c */ /* 0x000fda0003f0f008 */
[----:B------:R-:W-:Y:S05]  /*1770*/  @!P0 EXIT ;  /* 0x000000000000894d */ /* 0x000fea0003800000 */
[----:B------:R-:W-:Y:S01]  /*1780*/  UMOV UR4, UR6 ;  /* 0x0000000600047c82 */ /* 0x000fe20008000000 */
[----:B------:R-:W-:Y:S05]  /*1790*/  BRA `(.L_x_9) ;  /* 0xffffffe8007c7947 */ /* 0x000fea000383ffff */
.L_x_0:
[C---:B------:R-:W-:Y:S01]  /*17a0*/  LOP3.LUT R7, R5.reuse, 0x7, RZ, 0xc0, !PT ;  /* 0x0000000705077812 */ /* 0x040fe200078ec0ff */
[----:B------:R-:W-:Y:S01]  /*17b0*/  UIMAD UR5, UR4, UR5, URZ ;  /* 0x00000005040572a4 */ /* 0x000fe2000f8e02ff */
[C---:B------:R-:W-:Y:S02]  /*17c0*/  IADD3 R0, PT, PT, R5.reuse, -0x1, RZ ;  /* 0xffffffff05007810 */ /* 0x040fe40007ffe0ff */
[----:B------:R-:W-:Y:S01]  /*17d0*/  LOP3.LUT R20, R5, 0x3, RZ, 0xc0, !PT ;  /* 0x0000000305147812 */ /* 0x000fe200078ec0ff */
[----:B------:R-:W-:Y:S01]  /*17e0*/  VIADD R2, R7, 0xffffffff ;  /* 0xffffffff07027836 */ /* 0x000fe20000000000 */
[----:B------:R-:W-:Y:S01]  /*17f0*/  ISETP.GE.U32.AND P1, PT, R0, 0x7, PT ;  /* 0x000000070000780c */ /* 0x000fe20003f26070 */
[----:B------:R-:W-:Y:S01]  /*1800*/  UMOV UR4, URZ ;  /* 0x000000ff00047c82 */ /* 0x000fe20008000000 */
[----:B------:R-:W-:Y:S02]  /*1810*/  LOP3.LUT R0, R5, 0x7ffffff8, RZ, 0xc0, !PT ;  /* 0x7ffffff805007812 */ /* 0x000fe400078ec0ff */
[----:B------:R-:W-:-:S13]  /*1820*/  ISETP.GE.U32.AND P0, PT, R2, 0x3, PT ;  /* 0x000000030200780c */ /* 0x000fda0003f06070 */
.L_x_15:
[----:B------:R-:W-:Y:S01]  /*1830*/  UIADD3 UR4, UPT, UPT, UR4, 0x1, URZ ;  /* 0x0000000104047890 */ /* 0x000fe2000fffe0ff */
[----:B------:R-:W-:-:S03]  /*1840*/  HFMA2 R2, -RZ, RZ, 0, 0 ;  /* 0x00000000ff027431 */ /* 0x000fc600000001ff */
[----:B------:R-:W-:Y:S01]  /*1850*/  UISETP.NE.AND UP0, UPT, UR4, 0x3, UPT ;  /* 0x000000030400788c */ /* 0x000fe2000bf05270 */
[----:B--234-:R-:W-:Y:S10]  /*1860*/  @!P1 BRA `(.L_x_10) ;  /* 0x00000000009c9947 */ /* 0x01cff40003800000 */
[----:B------:R-:W2:Y:S01]  /*1870*/  LDC R2, c[0x0][0x398] ;  /* 0x0000e600ff027b82 */ /* 0x000ea20000000800 */
[----:B------:R-:W-:-:S07]  /*1880*/  MOV R6, RZ ;  /* 0x000000ff00067202 */ /* 0x000fce0000000f00 */
[----:B------:R-:W3:Y:S02]  /*1890*/  LDC.64 R4, c[0x0][0x390] ;  /* 0x0000e400ff047b82 */ /* 0x000ee40000000a00 */
.L_x_11:
[C---:B----4-:R-:W-:Y:S01]  /*18a0*/  IMAD R9, R6.reuse, UR5, R3 ;  /* 0x0000000506097c24 */ /* 0x050fe2000f8e0203 */
[----:B------:R-:W-:-:S04]  /*18b0*/  IADD3 R6, PT, PT, R6, 0x8, RZ ;  /* 0x0000000806067810 */ /* 0x000fc80007ffe0ff */
[C---:B------:R-:W-:Y:S01]  /*18c0*/  IADD3 R11, PT, PT, R9.reuse, UR5, RZ ;  /* 0x00000005090b7c10 */ /* 0x040fe2000fffe0ff */
[----:B0-2---:R-:W-:Y:S01]  /*18d0*/  IMAD R9, R9, R2, UR6 ;  /* 0x0000000609097e24 */ /* 0x005fe2000f8e0202 */
[----:B------:R-:W-:Y:S02]  /*18e0*/  ISETP.NE.AND P2, PT, R6, R0, PT ;  /* 0x000000000600720c */ /* 0x000fe40003f45270 */
[C---:B------:R-:W-:Y:S01]  /*18f0*/  IADD3 R13, PT, PT, R11.reuse, UR5, RZ ;  /* 0x000000050b0d7c10 */ /* 0x040fe2000fffe0ff */
[----:B------:R-:W-:Y:S02]  /*1900*/  IMAD R15, R11, R2, UR6 ;  /* 0x000000060b0f7e24 */ /* 0x000fe4000f8e0202 */
[----:B---3--:R-:W-:Y:S01]  /*1910*/  IMAD.WIDE R8, R9, 0x4, R4 ;  /* 0x0000000409087825 */ /* 0x008fe200078e0204 */
[----:B------:R-:W-:-:S03]  /*1920*/  IADD3 R17, PT, PT, R13, UR5, RZ ;  /* 0x000000050d117c10 */ /* 0x000fc6000fffe0ff */
[-C--:B------:R-:W-:Y:S01]  /*1930*/  IMAD R13, R13, R2.reuse, UR6 ;  /* 0x000000060d0d7e24 */ /* 0x080fe2000f8e0202 */
[----:B-1----:R0:W-:Y:S01]  /*1940*/  STG.E desc[UR18][R8.64], RZ ;  /* 0x000000ff08007986 */ /* 0x0021e2000c101912 */
[C---:B------:R-:W-:Y:S02]  /*1950*/  VIADD R19, R17.reuse, UR5 ;  /* 0x0000000511137c36 */ /* 0x040fe40008000000 */
[----:B------:R-:W-:Y:S02]  /*1960*/  IMAD R11, R17, R2, UR6 ;  /* 0x00000006110b7e24 */ /* 0x000fe4000f8e0202 */
[----:B------:R-:W-:Y:S01]  /*1970*/  IMAD.WIDE R14, R15, 0x4, R4 ;  /* 0x000000040f0e7825 */ /* 0x000fe200078e0204 */
[----:B------:R-:W-:-:S03]  /*1980*/  IADD3 R21, PT, PT, R19, UR5, RZ ;  /* 0x0000000513157c10 */ /* 0x000fc6000fffe0ff */
[-C--:B------:R-:W-:Y:S01]  /*1990*/  IMAD R19, R19, R2.reuse, UR6 ;  /* 0x0000000613137e24 */ /* 0x080fe2000f8e0202 */
[C---:B------:R-:W-:Y:S01]  /*19a0*/  IADD3 R23, PT, PT, R21.reuse, UR5, RZ ;  /* 0x0000000515177c10 */ /* 0x040fe2000fffe0ff */
[----:B------:R-:W-:Y:S01]  /*19b0*/  IMAD R17, R21, R2, UR6 ;  /* 0x0000000615117e24 */ /* 0x000fe2000f8e0202 */
[----:B------:R1:W-:Y:S01]  /*19c0*/  STG.E desc[UR18][R14.64], RZ ;  /* 0x000000ff0e007986 */ /* 0x0003e2000c101912 */
[----:B------:R-:W-:Y:S01]  /*19d0*/  IMAD.WIDE R12, R13, 0x4, R4 ;  /* 0x000000040d0c7825 */ /* 0x000fe200078e0204 */
[----:B------:R-:W-:-:S03]  /*19e0*/  IADD3 R25, PT, PT, R23, UR5, RZ ;  /* 0x0000000517197c10 */ /* 0x000fc6000fffe0ff */
[----:B------:R-:W-:Y:S01]  /*19f0*/  IMAD R23, R23, R2, UR6 ;  /* 0x0000000617177e24 */ /* 0x000fe2000f8e0202 */
[----:B------:R4:W-:Y:S01]  /*1a00*/  STG.E desc[UR18][R12.64], RZ ;  /* 0x000000ff0c007986 */ /* 0x0009e2000c101912 */
[----:B------:R-:W-:-:S04]  /*1a10*/  IMAD.WIDE R10, R11, 0x4, R4 ;  /* 0x000000040b0a7825 */ /* 0x000fc800078e0204 */
[----:B------:R-:W-:Y:S01]  /*1a20*/  IMAD R25, R25, R2, UR6 ;  /* 0x0000000619197e24 */ /* 0x000fe2000f8e0202 */
[----:B------:R4:W-:Y:S01]  /*1a30*/  STG.E desc[UR18][R10.64], RZ ;  /* 0x000000ff0a007986 */ /* 0x0009e2000c101912 */
[----:B0-----:R-:W-:-:S04]  /*1a40*/  IMAD.WIDE R8, R19, 0x4, R4 ;  /* 0x0000000413087825 */ /* 0x001fc800078e0204 */
[--C-:B------:R-:W-:Y:S01]  /*1a50*/  IMAD.WIDE R16, R17, 0x4, R4.reuse ;  /* 0x0000000411107825 */ /* 0x100fe200078e0204 */
[----:B------:R4:W-:Y:S03]  /*1a60*/  STG.E desc[UR18][R8.64], RZ ;  /* 0x000000ff08007986 */ /* 0x0009e6000c101912 */
[--C-:B-1----:R-:W-:Y:S01]  /*1a70*/  IMAD.WIDE R14, R23, 0x4, R4.reuse ;  /* 0x00000004170e7825 */ /* 0x102fe200078e0204 */
[----:B------:R4:W-:Y:S03]  /*1a80*/  STG.E desc[UR18][R16.64], RZ ;  /* 0x000000ff10007986 */ /* 0x0009e6000c101912 */
[----:B------:R-:W-:Y:S01]  /*1a90*/  IMAD.WIDE R18, R25, 0x4, R4 ;  /* 0x0000000419127825 */ /* 0x000fe200078e0204 */
[----:B------:R4:W-:Y:S04]  /*1aa0*/  STG.E desc[UR18][R14.64], RZ ;  /* 0x000000ff0e007986 */ /* 0x0009e8000c101912 */
[----:B------:R4:W-:Y:S01]  /*1ab0*/  STG.E desc[UR18][R18.64], RZ ;  /* 0x000000ff12007986 */ /* 0x0009e2000c101912 */
[----:B------:R-:W-:Y:S05]  /*1ac0*/  @P2 BRA `(.L_x_11) ;  /* 0xfffffffc00742947 */ /* 0x000fea000383ffff */
[----:B------:R-:W-:-:S07]  /*1ad0*/  MOV R2, R0 ;  /* 0x0000000000027202 */ /* 0x000fce0000000f00 */
.L_x_10:
[----:B------:R-:W-:-:S13]  /*1ae0*/  ISETP.NE.AND P2, PT, R7, RZ, PT ;  /* 0x000000ff0700720c */ /* 0x000fda0003f45270 */
[----:B------:R-:W-:Y:S05]  /*1af0*/  @!P2 BRA `(.L_x_12) ;  /* 0x0000000000aca947 */ /* 0x000fea0003800000 */
[----:B------:R-:W-:Y:S01]  /*1b00*/  ISETP.NE.AND P2, PT, R20, RZ, PT ;  /* 0x000000ff1400720c */ /* 0x000fe20003f45270 */
[----:B------:R-:W-:-:S12]  /*1b10*/  @!P0 BRA `(.L_x_13) ;  /* 0x00000000004c8947 */ /* 0x000fd80003800000 */
[----:B----4-:R-:W0:Y:S01]  /*1b20*/  LDC R15, c[0x0][0x398] ;  /* 0x0000e600ff0f7b82 */ /* 0x010e220000000800 */
[C---:B------:R-:W-:Y:S01]  /*1b30*/  IMAD R6, R2.reuse, UR5, R3 ;  /* 0x0000000502067c24 */ /* 0x040fe2000f8e0203 */
[----:B------:R-:W-:-:S03]  /*1b40*/  IADD3 R2, PT, PT, R2, 0x4, RZ ;  /* 0x0000000402027810 */ /* 0x000fc60007ffe0ff */
[----:B------:R-:W-:-:S03]  /*1b50*/  VIADD R8, R6, UR5 ;  /* 0x0000000506087c36 */ /* 0x000fc60008000000 */
[----:B------:R-:W2:Y:S02]  /*1b60*/  LDC.64 R4, c[0x0][0x390] ;  /* 0x0000e400ff047b82 */ /* 0x000ea40000000a00 */
[----:B------:R-:W-:-:S04]  /*1b70*/  IADD3 R10, PT, PT, R8, UR5, RZ ;  /* 0x00000005080a7c10 */ /* 0x000fc8000fffe0ff */
[----:B------:R-:W-:Y:S01]  /*1b80*/  IADD3 R12, PT, PT, R10, UR5, RZ ;  /* 0x000000050a0c7c10 */ /* 0x000fe2000fffe0ff */
[-C--:B0-----:R-:W-:Y:S02]  /*1b90*/  IMAD R9, R6, R15.reuse, UR6 ;  /* 0x0000000606097e24 */ /* 0x081fe4000f8e020f */
[-C--:B------:R-:W-:Y:S02]  /*1ba0*/  IMAD R11, R8, R15.reuse, UR6 ;  /* 0x00000006080b7e24 */ /* 0x080fe4000f8e020f */
[-C--:B------:R-:W-:Y:S02]  /*1bb0*/  IMAD R13, R10, R15.reuse, UR6 ;  /* 0x000000060a0d7e24 */ /* 0x080fe4000f8e020f */
[----:B------:R-:W-:Y:S02]  /*1bc0*/  IMAD R15, R12, R15, UR6 ;  /* 0x000000060c0f7e24 */ /* 0x000fe4000f8e020f */
[----:B--2---:R-:W-:-:S04]  /*1bd0*/  IMAD.WIDE R8, R9, 0x4, R4 ;  /* 0x0000000409087825 */ /* 0x004fc800078e0204 */
[--C-:B------:R-:W-:Y:S01]  /*1be0*/  IMAD.WIDE R10, R11, 0x4, R4.reuse ;  /* 0x000000040b0a7825 */ /* 0x100fe200078e0204 */
[----:B-1----:R2:W-:Y:S03]  /*1bf0*/  STG.E desc[UR18][R8.64], RZ ;  /* 0x000000ff08007986 */ /* 0x0025e6000c101912 */
[--C-:B------:R-:W-:Y:S01]  /*1c00*/  IMAD.WIDE R12, R13, 0x4, R4.reuse ;  /* 0x000000040d0c7825 */ /* 0x100fe200078e0204 */
[----:B------:R2:W-:Y:S03]  /*1c10*/  STG.E desc[UR18][R10.64], RZ ;  /* 0x000000ff0a007986 */ /* 0x0005e6000c101912 */
[----:B------:R-:W-:Y:S01]  /*1c20*/  IMAD.WIDE R4, R15, 0x4, R4 ;  /* 0x000000040f047825 */ /* 0x000fe200078e0204 */
[----:B------:R2:W-:Y:S04]  /*1c30*/  STG.E desc[UR18][R12.64], RZ ;  /* 0x000000ff0c007986 */ /* 0x0005e8000c101912 */
[----:B------:R2:W-:Y:S02]  /*1c40*/  STG.E desc[UR18][R4.64], RZ ;  /* 0x000000ff04007986 */ /* 0x0005e4000c101912 */
.L_x_13:
[----:B------:R-:W-:Y:S05]  /*1c50*/  @!P2 BRA `(.L_x_12) ;  /* 0x000000000054a947 */ /* 0x000fea0003800000 */
[----:B--2---:R-:W2:Y:S01]  /*1c60*/  LDC R4, c[0x0][0x3a8] ;  /* 0x0000ea00ff047b82 */ /* 0x004ea20000000800 */
[----:B------:R-:W-:Y:S02]  /*1c70*/  ISETP.NE.AND P2, PT, R20, 0x1, PT ;  /* 0x000000011400780c */ /* 0x000fe40003f45270 */
[----:B--2---:R-:W-:-:S13]  /*1c80*/  LOP3.LUT P3, RZ, R4, 0x1, RZ, 0xc0, !PT ;  /* 0x0000000104ff7812 */ /* 0x004fda000786c0ff */
[----:B----4-:R-:W2:Y:S08]  /*1c90*/  @P3 LDC R17, c[0x0][0x398] ;  /* 0x0000e600ff113b82 */ /* 0x010eb00000000800 */
[----:B------:R-:W3:Y:S01]  /*1ca0*/  @P3 LDC.64 R4, c[0x0][0x390] ;  /* 0x0000e400ff043b82 */ /* 0x000ee20000000a00 */
[----:B------:R-:W-:Y:S05]  /*1cb0*/  @!P2 BRA `(.L_x_14) ;  /* 0x00000000002ca947 */ /* 0x000fea0003800000 */
[----:B------:R-:W0:Y:S01]  /*1cc0*/  LDC R11, c[0x0][0x398] ;  /* 0x0000e600ff0b7b82 */ /* 0x000e220000000800 */
[C---:B------:R-:W-:Y:S01]  /*1cd0*/  IMAD R6, R2.reuse, UR5, R3 ;  /* 0x0000000502067c24 */ /* 0x040fe2000f8e0203 */
[----:B------:R-:W-:-:S04]  /*1ce0*/  IADD3 R2, PT, PT, R2, 0x2, RZ ;  /* 0x0000000202027810 */ /* 0x000fc80007ffe0ff */
[C---:B------:R-:W-:Y:S02]  /*1cf0*/  IADD3 R10, PT, PT, R6.reuse, UR5, RZ ;  /* 0x00000005060a7c10 */ /* 0x040fe4000fffe0ff */
[----:B------:R-:W4:Y:S01]  /*1d00*/  LDC.64 R8, c[0x0][0x390] ;  /* 0x0000e400ff087b82 */ /* 0x000f220000000a00 */
[-C--:B0-----:R-:W-:Y:S02]  /*1d10*/  IMAD R13, R6, R11.reuse, UR6 ;  /* 0x00000006060d7e24 */ /* 0x081fe4000f8e020b */
[----:B------:R-:W-:Y:S02]  /*1d20*/  IMAD R15, R10, R11, UR6 ;  /* 0x000000060a0f7e24 */ /* 0x000fe4000f8e020b */
[----:B----4-:R-:W-:-:S04]  /*1d30*/  IMAD.WIDE R10, R13, 0x4, R8 ;  /* 0x000000040d0a7825 */ /* 0x010fc800078e0208 */
[----:B------:R-:W-:Y:S01]  /*1d40*/  IMAD.WIDE R8, R15, 0x4, R8 ;  /* 0x000000040f087825 */ /* 0x000fe200078e0208 */
[----:B-1----:R4:W-:Y:S04]  /*1d50*/  STG.E desc[UR18][R10.64], RZ ;  /* 0x000000ff0a007986 */ /* 0x0029e8000c101912 */
[----:B------:R4:W-:Y:S02]  /*1d60*/  STG.E desc[UR18][R8.64], RZ ;  /* 0x000000ff08007986 */ /* 0x0009e4000c101912 */
.L_x_14:
[----:B------:R-:W-:-:S04]  /*1d70*/  @P3 IMAD R2, R2, UR5, R3 ;  /* 0x0000000502023c24 */ /* 0x000fc8000f8e0203 */
[----:B0-2-4-:R-:W-:-:S04]  /*1d80*/  @P3 IMAD R9, R2, R17, UR6 ;  /* 0x0000000602093e24 */ /* 0x015fc8000f8e0211 */
[----:B---3--:R-:W-:-:S05]  /*1d90*/  @P3 IMAD.WIDE R4, R9, 0x4, R4 ;  /* 0x0000000409043825 */ /* 0x008fca00078e0204 */
[----:B-1----:R3:W-:Y:S02]  /*1da0*/  @P3 STG.E desc[UR18][R4.64], RZ ;  /* 0x000000ff04003986 */ /* 0x0027e4000c101912 */
.L_x_12:
[----:B------:R-:W-:Y:S05]  /*1db0*/  BRA.U UP0, `(.L_x_15) ;  /* 0xfffffff9009c7547 */ /* 0x000fea000b83ffff */
[----:B01----:R-:W-:Y:S05]  /*1dc0*/  EXIT ;  /* 0x000000000000794d */ /* 0x003fea0003800000 */
.L_x_16:
[----:B------:R-:W-:-:S00]  /*1dd0*/  BRA `(.L_x_16) ;  /* 0xfffffffc00fc7947 */ /* 0x000fc0000383ffff */
[----:B------:R-:W-:-:S00]  /*1de0*/  NOP ;  /* 0x0000000000007918 */ /* 0x000fc00000000000 */
        /* <DEDUP_REMOVED lines=9> */
.L_x_17:


//--------------------- .nv.shared.reserved.0     --------------------------
	.section	.nv.shared.reserved.0,"aw",@nobits
	.weak		__nv_reservedSMEM_offset_0_alias
	.size		__nv_reservedSMEM_offset_0_alias, 0, 64
	.other		__nv_reservedSMEM_offset_0_alias,@"STO_CUDA_RESERVED_SHARED STV_DEFAULT"
__nv_reservedSMEM_offset_0_alias:
	.zero		0
	.zero		64


//--------------------- .nv.constant0._Z18convolution_kernelILi5ELi5ELi3EEvPKfS1_Pfiiiii --------------------------
	.section	.nv.constant0._Z18convolution_kernelILi5ELi5ELi3EEvPKfS1_Pfiiiii,"a",@progbits
	.sectionflags	@""
	.align	4
.nv.constant0._Z18convolution_kernelILi5ELi5ELi3EEvPKfS1_Pfiiiii:
	.zero		940


//--------------------- SYMBOLS --------------------------

	.type		.nv.reservedSmem.offset0,@object
	.size		.nv.reservedSmem.offset0,0x4
